// auto-generated by cutlass_sweep.gemm — config: {"arch": "sm_100", "cluster_m": 1, "cluster_n": 1, "dtype": "tf32", "dtype_b": "tf32", "layout": "nt", "stages": 0, "tile_k": 128, "tile_m": 128, "tile_n": 64}
#include "cutlass/cutlass.h"
#include "cutlass/gemm/collective/collective_builder.hpp"
#include "cutlass/gemm/device/gemm_universal_adapter.h"
#include "cutlass/gemm/kernel/gemm_universal.hpp"
#include "cutlass/epilogue/collective/collective_builder.hpp"

using ElemA = cutlass::tfloat32_t;
using ElemB = cutlass::tfloat32_t;
using ElemCD = cutlass::tfloat32_t;
using Acc  = float;
using TileShape    = cute::Shape<cute::_128, cute::_64, cute::_128>;
using ClusterShape = cute::Shape<cute::_1, cute::_1, cute::_1>;

using CollectiveEpilogue = typename cutlass::epilogue::collective::CollectiveBuilder<
    cutlass::arch::Sm100, cutlass::arch::OpClassTensorOp,
    TileShape, ClusterShape,
    cutlass::epilogue::collective::EpilogueTileAuto,
    Acc, Acc,
    ElemCD, cutlass::layout::RowMajor, 128 / cutlass::sizeof_bits<ElemCD>::value,
    ElemCD, cutlass::layout::RowMajor, 128 / cutlass::sizeof_bits<ElemCD>::value,
    cutlass::epilogue::collective::EpilogueScheduleAuto
  >::CollectiveOp;

using CollectiveMainloop = typename cutlass::gemm::collective::CollectiveBuilder<
    cutlass::arch::Sm100, cutlass::arch::OpClassTensorOp,
    ElemA, cutlass::layout::RowMajor, 128 / cutlass::sizeof_bits<ElemA>::value,
    ElemB, cutlass::layout::ColumnMajor, 128 / cutlass::sizeof_bits<ElemB>::value,
    Acc,
    TileShape, ClusterShape,
    cutlass::gemm::collective::StageCountAutoCarveout<static_cast<int>(sizeof(typename CollectiveEpilogue::SharedStorage))>,
    cutlass::gemm::collective::KernelScheduleAuto
  >::CollectiveOp;

using GemmKernel = cutlass::gemm::kernel::GemmUniversal<
    cute::Shape<int,int,int,int>,
    CollectiveMainloop,
    CollectiveEpilogue
>;
using Gemm = cutlass::gemm::device::GemmUniversalAdapter<GemmKernel>;

// Force the device kernel symbol into the cubin without needing a host main.
auto* _anchor = &cutlass::device_kernel<GemmKernel>;


// ===== COMPILED SASS (sm_100a) =====

	.target	sm_100a

	.elftype	@"ET_EXEC"


//--------------------- .note.nv.tkinfo           --------------------------
	.section	.note.nv.tkinfo,"",@"SHT_NOTE"
	.sectionflags	@"SHF_NOTE_NV_TKINFO"
	.tkinfo
        /*0018*/ 	.word	0x00000002
        /*0030*/ 	.string	""
        /*0030*/ 	.string	"ptxas"
        /*0030*/ 	.string	"Cuda compilation tools, release 13.0, V13.0.88"
        /*0030*/ 	.string	"Build cuda_13.0.r13.0/compiler.36424714_0"
        /*0030*/ 	.string	"-arch sm_100a -m 64 "



//--------------------- .note.nv.cuinfo           --------------------------
	.section	.note.nv.cuinfo,"",@"SHT_NOTE"
	.sectionflags	@"SHF_NOTE_NV_CUINFO"
        /*0018*/ 	.short	0x0002
        /*001a*/ 	.short	0x0064
        /*001c*/ 	.short	0x0082
	.zero		2


//--------------------- .nv.info                  --------------------------
	.section	.nv.info,"",@"SHT_CUDA_INFO"
	.align	4


	//----- nvinfo : EIATTR_REGCOUNT
	.align		4
        /*0000*/ 	.byte	0x04, 0x2f
        /*0002*/ 	.short	(.L_19 - .L_18)
	.align		4
.L_18:
        /*0004*/ 	.word	index@(_ZN7cutlass13device_kernelINS_4gemm6kernel13GemmUniversalIN4cute5tupleIJiiiiEEENS1_10collective13CollectiveMmaINS1_35MainloopSm100TmaUmmaWarpSpecializedILi2ELi2ELi4ENS5_IJNS4_1CILi1EEESB_SB_EEEEENS5_IJNSA_ILi128EEENSA_ILi64EEESE_EEENS_10tfloat32_tENS5_IJlSB_lEEESH_SI_NS4_8TiledMMAINS4_8MMA_AtomIJNS4_17SM100_MMA_TF32_SSISH_SH_fLi128ELi64ELNS4_4UMMA5MajorE0ELSN_0ELNSM_7ScaleInE0ELSO_0EEEEEENS4_6LayoutISC_NS5_IJNSA_ILi0EEESS_SS_EEEEENS5_IJNS4_10UnderscoreESV_SV_EEEEENS4_13SM90_TMA_LOADENS4_14ComposedLayoutINS4_7SwizzleILi3ELi4ELi3EEENS4_18smem_ptr_flag_bitsILi32EEENSR_INS5_IJNSA_ILi8EEENSA_ILi32EEEEEENS5_IJS15_SB_EEEEEEEvNS4_8identityESY_S19_vS1A_EENS_8epilogue10collective18CollectiveEpilogueINS1C_23Sm100TmaWarpSpecializedILi4ELi2ELi16ELb1ELb0EEEJSG_NS5_IJNSR_ISE_SB_EENSR_INSA_ILi16EEESB_EEEEESH_SI_SH_SI_NS1C_6fusion15FusionCallbacksIS1G_NS1L_17LinearCombinationISH_fSH_fLNS_15FloatRoundStyleE2EEESG_S1K_JEEENS4_5SM1004TMEM4LOAD26SM100_TMEM_LOAD_32dp32b16xESY_NSZ_INS10_ILi2ELi4ELi3EEES13_NSR_INS5_IJS14_S1I_EEENS5_IJS1I_SB_EEEEEEENS4_39AutoVectorizingCopyWithAssumedAlignmentILi128EEENS4_14SM90_TMA_STOREES1Z_S21_S21_EEEvvEEEEvNT_6ParamsE)
        /*0008*/ 	.word	0x00000060


	//----- nvinfo : EIATTR_FRAME_SIZE
	.align		4
.L_19:
        /*000c*/ 	.byte	0x04, 0x11
        /*000e*/ 	.short	(.L_21 - .L_20)
	.align		4
.L_20:
        /*0010*/ 	.word	index@($__internal_2_$__cuda_sm10x_tcgen05_guardrail_trap_unallocated_columns_being_dealloced)
        /*0014*/ 	.word	0x00000000


	//----- nvinfo : EIATTR_FRAME_SIZE
	.align		4
.L_21:
        /*0018*/ 	.byte	0x04, 0x11
        /*001a*/ 	.short	(.L_23 - .L_22)
	.align		4
.L_22:
        /*001c*/ 	.word	index@($__internal_1_$__cuda_sm10x_tcgen05_guardrail_trap_phase_invalid_during_alloc)
        /*0020*/ 	.word	0x00000000


	//----- nvinfo : EIATTR_FRAME_SIZE
	.align		4
.L_23:
        /*0024*/ 	.byte	0x04, 0x11
        /*0026*/ 	.short	(.L_25 - .L_24)
	.align		4
.L_24:
        /*0028*/ 	.word	index@($__internal_0_$__cuda_sm10x_tcgen05_guardrail_trap_col_being_dealloced_not_returned_by_alloc)
        /*002c*/ 	.word	0x00000000


	//----- nvinfo : EIATTR_FRAME_SIZE
	.align		4
.L_25:
        /*0030*/ 	.byte	0x04, 0x11
        /*0032*/ 	.short	(.L_27 - .L_26)
	.align		4
.L_26:
        /*0034*/ 	.word	index@(_ZN7cutlass13device_kernelINS_4gemm6kernel13GemmUniversalIN4cute5tupleIJiiiiEEENS1_10collective13CollectiveMmaINS1_35MainloopSm100TmaUmmaWarpSpecializedILi2ELi2ELi4ENS5_IJNS4_1CILi1EEESB_SB_EEEEENS5_IJNSA_ILi128EEENSA_ILi64EEESE_EEENS_10tfloat32_tENS5_IJlSB_lEEESH_SI_NS4_8TiledMMAINS4_8MMA_AtomIJNS4_17SM100_MMA_TF32_SSISH_SH_fLi128ELi64ELNS4_4UMMA5MajorE0ELSN_0ELNSM_7ScaleInE0ELSO_0EEEEEENS4_6LayoutISC_NS5_IJNSA_ILi0EEESS_SS_EEEEENS5_IJNS4_10UnderscoreESV_SV_EEEEENS4_13SM90_TMA_LOADENS4_14ComposedLayoutINS4_7SwizzleILi3ELi4ELi3EEENS4_18smem_ptr_flag_bitsILi32EEENSR_INS5_IJNSA_ILi8EEENSA_ILi32EEEEEENS5_IJS15_SB_EEEEEEEvNS4_8identityESY_S19_vS1A_EENS_8epilogue10collective18CollectiveEpilogueINS1C_23Sm100TmaWarpSpecializedILi4ELi2ELi16ELb1ELb0EEEJSG_NS5_IJNSR_ISE_SB_EENSR_INSA_ILi16EEESB_EEEEESH_SI_SH_SI_NS1C_6fusion15FusionCallbacksIS1G_NS1L_17LinearCombinationISH_fSH_fLNS_15FloatRoundStyleE2EEESG_S1K_JEEENS4_5SM1004TMEM4LOAD26SM100_TMEM_LOAD_32dp32b16xESY_NSZ_INS10_ILi2ELi4ELi3EEES13_NSR_INS5_IJS14_S1I_EEENS5_IJS1I_SB_EEEEEEENS4_39AutoVectorizingCopyWithAssumedAlignmentILi128EEENS4_14SM90_TMA_STOREES1Z_S21_S21_EEEvvEEEEvNT_6ParamsE)
        /*0038*/ 	.word	0x00000000


	//----- nvinfo : EIATTR_MIN_STACK_SIZE
	.align		4
.L_27:
        /*003c*/ 	.byte	0x04, 0x12
        /*003e*/ 	.short	(.L_29 - .L_28)
	.align		4
.L_28:
        /*0040*/ 	.word	index@(_ZN7cutlass13device_kernelINS_4gemm6kernel13GemmUniversalIN4cute5tupleIJiiiiEEENS1_10collective13CollectiveMmaINS1_35MainloopSm100TmaUmmaWarpSpecializedILi2ELi2ELi4ENS5_IJNS4_1CILi1EEESB_SB_EEEEENS5_IJNSA_ILi128EEENSA_ILi64EEESE_EEENS_10tfloat32_tENS5_IJlSB_lEEESH_SI_NS4_8TiledMMAINS4_8MMA_AtomIJNS4_17SM100_MMA_TF32_SSISH_SH_fLi128ELi64ELNS4_4UMMA5MajorE0ELSN_0ELNSM_7ScaleInE0ELSO_0EEEEEENS4_6LayoutISC_NS5_IJNSA_ILi0EEESS_SS_EEEEENS5_IJNS4_10UnderscoreESV_SV_EEEEENS4_13SM90_TMA_LOADENS4_14ComposedLayoutINS4_7SwizzleILi3ELi4ELi3EEENS4_18smem_ptr_flag_bitsILi32EEENSR_INS5_IJNSA_ILi8EEENSA_ILi32EEEEEENS5_IJS15_SB_EEEEEEEvNS4_8identityESY_S19_vS1A_EENS_8epilogue10collective18CollectiveEpilogueINS1C_23Sm100TmaWarpSpecializedILi4ELi2ELi16ELb1ELb0EEEJSG_NS5_IJNSR_ISE_SB_EENSR_INSA_ILi16EEESB_EEEEESH_SI_SH_SI_NS1C_6fusion15FusionCallbacksIS1G_NS1L_17LinearCombinationISH_fSH_fLNS_15FloatRoundStyleE2EEESG_S1K_JEEENS4_5SM1004TMEM4LOAD26SM100_TMEM_LOAD_32dp32b16xESY_NSZ_INS10_ILi2ELi4ELi3EEES13_NSR_INS5_IJS14_S1I_EEENS5_IJS1I_SB_EEEEEEENS4_39AutoVectorizingCopyWithAssumedAlignmentILi128EEENS4_14SM90_TMA_STOREES1Z_S21_S21_EEEvvEEEEvNT_6ParamsE)
        /*0044*/ 	.word	0x00000000
.L_29:


//--------------------- .nv.compat                --------------------------
	.section	.nv.compat,"",@"SHT_CUDA_COMPAT_INFO"
	.align	4
        /*0000*/ 	.byte	0x02, 0x09, 0x01, 0x00, 0x02, 0x02, 0x02, 0x00, 0x02, 0x05, 0x05, 0x00, 0x03, 0x07, 0x01, 0x01
        /*0010*/ 	.byte	0x02, 0x03, 0x01, 0x00, 0x02, 0x06, 0x01, 0x00, 0x04, 0x0b, 0x08, 0x00, 0x09, 0x00, 0x00, 0x00
        /*0020*/ 	.byte	0x00, 0x00, 0x00, 0x00


//--------------------- .nv.info._ZN7cutlass13device_kernelINS_4gemm6kernel13GemmUniversalIN4cute5tupleIJiiiiEEENS1_10collective13CollectiveMmaINS1_35MainloopSm100TmaUmmaWarpSpecializedILi2ELi2ELi4ENS5_IJNS4_1CILi1EEESB_SB_EEEEENS5_IJNSA_ILi128EEENSA_ILi64EEESE_EEENS_10tfloat32_tENS5_IJlSB_lEEESH_SI_NS4_8TiledMMAINS4_8MMA_AtomIJNS4_17SM100_MMA_TF32_SSISH_SH_fLi128ELi64ELNS4_4UMMA5MajorE0ELSN_0ELNSM_7ScaleInE0ELSO_0EEEEEENS4_6LayoutISC_NS5_IJNSA_ILi0EEESS_SS_EEEEENS5_IJNS4_10UnderscoreESV_SV_EEEEENS4_13SM90_TMA_LOADENS4_14ComposedLayoutINS4_7SwizzleILi3ELi4ELi3EEENS4_18smem_ptr_flag_bitsILi32EEENSR_INS5_IJNSA_ILi8EEENSA_ILi32EEEEEENS5_IJS15_SB_EEEEEEEvNS4_8identityESY_S19_vS1A_EENS_8epilogue10collective18CollectiveEpilogueINS1C_23Sm100TmaWarpSpecializedILi4ELi2ELi16ELb1ELb0EEEJSG_NS5_IJNSR_ISE_SB_EENSR_INSA_ILi16EEESB_EEEEESH_SI_SH_SI_NS1C_6fusion15FusionCallbacksIS1G_NS1L_17LinearCombinationISH_fSH_fLNS_15FloatRoundStyleE2EEESG_S1K_JEEENS4_5SM1004TMEM4LOAD26SM100_TMEM_LOAD_32dp32b16xESY_NSZ_INS10_ILi2ELi4ELi3EEES13_NSR_INS5_IJS14_S1I_EEENS5_IJS1I_SB_EEEEEEENS4_39AutoVectorizingCopyWithAssumedAlignmentILi128EEENS4_14SM90_TMA_STOREES1Z_S21_S21_EEEvvEEEEvNT_6ParamsE --------------------------
	.section	.nv.info._ZN7cutlass13device_kernelINS_4gemm6kernel13GemmUniversalIN4cute5tupleIJiiiiEEENS1_10collective13CollectiveMmaINS1_35MainloopSm100TmaUmmaWarpSpecializedILi2ELi2ELi4ENS5_IJNS4_1CILi1EEESB_SB_EEEEENS5_IJNSA_ILi128EEENSA_ILi64EEESE_EEENS_10tfloat32_tENS5_IJlSB_lEEESH_SI_NS4_8TiledMMAINS4_8MMA_AtomIJNS4_17SM100_MMA_TF32_SSISH_SH_fLi128ELi64ELNS4_4UMMA5MajorE0ELSN_0ELNSM_7ScaleInE0ELSO_0EEEEEENS4_6LayoutISC_NS5_IJNSA_ILi0EEESS_SS_EEEEENS5_IJNS4_10UnderscoreESV_SV_EEEEENS4_13SM90_TMA_LOADENS4_14ComposedLayoutINS4_7SwizzleILi3ELi4ELi3EEENS4_18smem_ptr_flag_bitsILi32EEENSR_INS5_IJNSA_ILi8EEENSA_ILi32EEEEEENS5_IJS15_SB_EEEEEEEvNS4_8identityESY_S19_vS1A_EENS_8epilogue10collective18CollectiveEpilogueINS1C_23Sm100TmaWarpSpecializedILi4ELi2ELi16ELb1ELb0EEEJSG_NS5_IJNSR_ISE_SB_EENSR_INSA_ILi16EEESB_EEEEESH_SI_SH_SI_NS1C_6fusion15FusionCallbacksIS1G_NS1L_17LinearCombinationISH_fSH_fLNS_15FloatRoundStyleE2EEESG_S1K_JEEENS4_5SM1004TMEM4LOAD26SM100_TMEM_LOAD_32dp32b16xESY_NSZ_INS10_ILi2ELi4ELi3EEES13_NSR_INS5_IJS14_S1I_EEENS5_IJS1I_SB_EEEEEEENS4_39AutoVectorizingCopyWithAssumedAlignmentILi128EEENS4_14SM90_TMA_STOREES1Z_S21_S21_EEEvvEEEEvNT_6ParamsE,"",@"SHT_CUDA_INFO"
	.sectionflags	@""
	.align	4


	//----- nvinfo : EIATTR_CUDA_API_VERSION
	.align		4
        /*0000*/ 	.byte	0x04, 0x37
        /*0002*/ 	.short	(.L_31 - .L_30)
.L_30:
        /*0004*/ 	.word	0x00000082


	//----- nvinfo : EIATTR_KPARAM_INFO
	.align		4
.L_31:
        /*0008*/ 	.byte	0x04, 0x17
        /*000a*/ 	.short	(.L_33 - .L_32)
.L_32:
        /*000c*/ 	.word	0x00000000
        /*0010*/ 	.short	0x0000
        /*0012*/ 	.short	0x0000
        /*0014*/ 	.byte	0x00, 0xf0, 0x01, 0x20


	//----- nvinfo : EIATTR_AT_ENTRY_FRAGMENTS
	.align		4
.L_33:
        /*0018*/ 	.byte	0x04, 0x4f
        /*001a*/ 	.short	(.L_35 - .L_34)


	//   ....[0]....
.L_34:
        /*001c*/ 	.word	0x00000006


	//----- nvinfo : EIATTR_RESERVED_SMEM_USED
	.align		4
.L_35:
        /*0020*/ 	.byte	0x01, 0x41
	.zero		2


	//----- nvinfo : EIATTR_SPARSE_MMA_MASK
	.align		4
        /*0024*/ 	.byte	0x03, 0x50
        /*0026*/ 	.short	0x0000


	//----- nvinfo : EIATTR_TCGEN05_1CTA_USED
	.align		4
        /*0028*/ 	.byte	0x01, 0x51
	.zero		2


	//----- nvinfo : EIATTR_MAXREG_COUNT
	.align		4
        /*002c*/ 	.byte	0x03, 0x1b
        /*002e*/ 	.short	0x00ff


	//----- nvinfo : EIATTR_NUM_BARRIERS
	.align		4
        /*0030*/ 	.byte	0x02, 0x4c
        /*0032*/ 	.byte	0x07
	.zero		1


	//----- nvinfo : EIATTR_EXTERNS
	.align		4
        /*0034*/ 	.byte	0x04, 0x0f
        /*0036*/ 	.short	(.L_37 - .L_36)


	//   ....[0]....
	.align		4
.L_36:
        /*0038*/ 	.word	index@(__assertfail)


	//----- nvinfo : EIATTR_MERCURY_ISA_VERSION
	.align		4
.L_37:
        /*003c*/ 	.byte	0x03, 0x5f
        /*003e*/ 	.short	0x0101


	//----- nvinfo : EIATTR_INT_WARP_WIDE_INSTR_OFFSETS
	.align		4
        /*0040*/ 	.byte	0x04, 0x31
        /*0042*/ 	.short	(.L_39 - .L_38)


	//   ....[0]....
.L_38:
        /*0044*/ 	.word	0x00002250


	//   ....[1]....
        /*0048*/ 	.word	0x000040c0


	//   ....[2]....
        /*004c*/ 	.word	0x000040e0


	//   ....[3]....
        /*0050*/ 	.word	0x00004110


	//   ....[4]....
        /*0054*/ 	.word	0x00004a50


	//   ....[5]....
        /*0058*/ 	.word	0x00004ac0


	//   ....[6]....
        /*005c*/ 	.word	0x00004bb0


	//   ....[7]....
        /*0060*/ 	.word	0x00004c30


	//   ....[8]....
        /*0064*/ 	.word	0x00004d40


	//   ....[9]....
        /*0068*/ 	.word	0x00004dd0


	//   ....[10]....
        /*006c*/ 	.word	0x00004fb0


	//   ....[11]....
        /*0070*/ 	.word	0x00005060


	//----- nvinfo : EIATTR_COOP_GROUP_MASK_REGIDS
	.align		4
.L_39:
        /*0074*/ 	.byte	0x04, 0x29
        /*0076*/ 	.short	(.L_41 - .L_40)


	//   ....[0]....
.L_40:
        /*0078*/ 	.word	0xffffffff


	//   ....[1]....
        /*007c*/ 	.word	0xffffffff


	//   ....[2]....
        /*0080*/ 	.word	0xffffffff


	//   ....[3]....
        /*0084*/ 	.word	0xffffffff


	//   ....[4]....
        /*0088*/ 	.word	0xffffffff


	//   ....[5]....
        /*008c*/ 	.word	0xffffffff


	//   ....[6]....
        /*0090*/ 	.word	0xffffffff


	//   ....[7]....
        /*0094*/ 	.word	0xffffffff


	//   ....[8]....
        /*0098*/ 	.word	0xffffffff


	//   ....[9]....
        /*009c*/ 	.word	0xffffffff


	//   ....[10]....
        /*00a0*/ 	.word	0xffffffff


	//   ....[11]....
        /*00a4*/ 	.word	0xffffffff


	//   ....[12]....
        /*00a8*/ 	.word	0xffffffff


	//----- nvinfo : EIATTR_COOP_GROUP_INSTR_OFFSETS
	.align		4
.L_41:
        /*00ac*/ 	.byte	0x04, 0x28
        /*00ae*/ 	.short	(.L_43 - .L_42)


	//   ....[0]....
.L_42:
        /*00b0*/ 	.word	0x00000090


	//   ....[1]....
        /*00b4*/ 	.word	0x000004d0


	//   ....[2]....
        /*00b8*/ 	.word	0x00000600


	//   ....[3]....
        /*00bc*/ 	.word	0x000007a0


	//   ....[4]....
        /*00c0*/ 	.word	0x000008a0


	//   ....[5]....
        /*00c4*/ 	.word	0x00000a10


	//   ....[6]....
        /*00c8*/ 	.word	0x00000bb0


	//   ....[7]....
        /*00cc*/ 	.word	0x00002130


	//   ....[8]....
        /*00d0*/ 	.word	0x00002df0


	//   ....[9]....
        /*00d4*/ 	.word	0x00003000


	//   ....[10]....
        /*00d8*/ 	.word	0x00003030


	//   ....[11]....
        /*00dc*/ 	.word	0x00003f90


	//   ....[12]....
        /*00e0*/ 	.word	0x000041d0


	//----- nvinfo : EIATTR_VRC_CTA_INIT_COUNT
	.align		4
.L_43:
        /*00e4*/ 	.byte	0x02, 0x4a
        /*00e6*/ 	.byte	0x80
	.zero		1


	//----- nvinfo : EIATTR_SYSCALL_OFFSETS
	.align		4
        /*00e8*/ 	.byte	0x04, 0x46
        /*00ea*/ 	.short	(.L_45 - .L_44)


	//   ....[0]....
.L_44:
        /*00ec*/ 	.word	0x00005b90


	//   ....[1]....
        /*00f0*/ 	.word	0x00005c80


	//   ....[2]....
        /*00f4*/ 	.word	0x000063f0


	//   ....[3]....
        /*00f8*/ 	.word	0x00006d70


	//   ....[4]....
        /*00fc*/ 	.word	0x000076c0


	//   ....[5]....
        /*0100*/ 	.word	0x00008010


	//----- nvinfo : EIATTR_MBARRIER_INSTR_OFFSETS
	.align		4
.L_45:
        /*0104*/ 	.byte	0x04, 0x39
        /*0106*/ 	.short	(.L_47 - .L_46)


	//   ....[0]....
.L_46:
        /*0108*/ 	.word	0x000005b0
        /*010c*/ 	.word	0x000000ff
        /*0110*/ 	.word	0x00000000
        /*0114*/ 	.short	0x0100
        /*0116*/ 	.byte	0x04
	.zero		1


	//   ....[1]....
        /*0118*/ 	.word	0x000005c0
        /*011c*/ 	.word	0x000000ff
        /*0120*/ 	.word	0x00000010
        /*0124*/ 	.short	0x0100
        /*0126*/ 	.byte	0x04
	.zero		1


	//   ....[2]....
        /*0128*/ 	.word	0x000005d0
        /*012c*/ 	.word	0x000000ff
        /*0130*/ 	.word	0x00000008
        /*0134*/ 	.short	0x0100
        /*0136*/ 	.byte	0x04
	.zero		1


	//   ....[3]....
        /*0138*/ 	.word	0x000005e0
        /*013c*/ 	.word	0x000000ff
        /*0140*/ 	.word	0x00000018
        /*0144*/ 	.short	0x0100
        /*0146*/ 	.byte	0x04
	.zero		1


	//   ....[4]....
        /*0148*/ 	.word	0x00000710
        /*014c*/ 	.word	0x000000ff
        /*0150*/ 	.word	0x00000020
        /*0154*/ 	.short	0x0100
        /*0156*/ 	.byte	0x04
	.zero		1


	//   ....[5]....
        /*0158*/ 	.word	0x00000720
        /*015c*/ 	.word	0x000000ff
        /*0160*/ 	.word	0x00000040
        /*0164*/ 	.short	0x0100
        /*0166*/ 	.byte	0x04
	.zero		1


	//   ....[6]....
        /*0168*/ 	.word	0x00000730
        /*016c*/ 	.word	0x000000ff
        /*0170*/ 	.word	0x00000028
        /*0174*/ 	.short	0x0100
        /*0176*/ 	.byte	0x04
	.zero		1


	//   ....[7]....
        /*0178*/ 	.word	0x00000740
        /*017c*/ 	.word	0x000000ff
        /*0180*/ 	.word	0x00000048
        /*0184*/ 	.short	0x0100
        /*0186*/ 	.byte	0x04
	.zero		1


	//   ....[8]....
        /*0188*/ 	.word	0x00000750
        /*018c*/ 	.word	0x000000ff
        /*0190*/ 	.word	0x00000030
        /*0194*/ 	.short	0x0100
        /*0196*/ 	.byte	0x04
	.zero		1


	//   ....[9]....
        /*0198*/ 	.word	0x00000760
        /*019c*/ 	.word	0x000000ff
        /*01a0*/ 	.word	0x00000050
        /*01a4*/ 	.short	0x0100
        /*01a6*/ 	.byte	0x04
	.zero		1


	//   ....[10]....
        /*01a8*/ 	.word	0x00000770
        /*01ac*/ 	.word	0x000000ff
        /*01b0*/ 	.word	0x00000038
        /*01b4*/ 	.short	0x0100
        /*01b6*/ 	.byte	0x04
	.zero		1


	//   ....[11]....
        /*01b8*/ 	.word	0x00000780
        /*01bc*/ 	.word	0x000000ff
        /*01c0*/ 	.word	0x00000058
        /*01c4*/ 	.short	0x0100
        /*01c6*/ 	.byte	0x04
	.zero		1


	//   ....[12]....
        /*01c8*/ 	.word	0x00000870
        /*01cc*/ 	.word	0x000000ff
        /*01d0*/ 	.word	0x00000060
        /*01d4*/ 	.short	0x0100
        /*01d6*/ 	.byte	0x06
	.zero		1


	//   ....[13]....
        /*01d8*/ 	.word	0x00000880
        /*01dc*/ 	.word	0x000000ff
        /*01e0*/ 	.word	0x00000068
        /*01e4*/ 	.short	0x0100
        /*01e6*/ 	.byte	0x06
	.zero		1


	//   ....[14]....
        /*01e8*/ 	.word	0x000009c0
        /*01ec*/ 	.word	0x000000ff
        /*01f0*/ 	.word	0x00000070
        /*01f4*/ 	.short	0x0100
        /*01f6*/ 	.byte	0x06
	.zero		1


	//   ....[15]....
        /*01f8*/ 	.word	0x000009d0
        /*01fc*/ 	.word	0x000000ff
        /*0200*/ 	.word	0x00000080
        /*0204*/ 	.short	0x0100
        /*0206*/ 	.byte	0x06
	.zero		1


	//   ....[16]....
        /*0208*/ 	.word	0x000009e0
        /*020c*/ 	.word	0x000000ff
        /*0210*/ 	.word	0x00000078
        /*0214*/ 	.short	0x0100
        /*0216*/ 	.byte	0x06
	.zero		1


	//   ....[17]....
        /*0218*/ 	.word	0x000009f0
        /*021c*/ 	.word	0x000000ff
        /*0220*/ 	.word	0x00000088
        /*0224*/ 	.short	0x0100
        /*0226*/ 	.byte	0x06
	.zero		1


	//   ....[18]....
        /*0228*/ 	.word	0x00000b20
        /*022c*/ 	.word	0x000000ff
        /*0230*/ 	.word	0x00000090
        /*0234*/ 	.short	0x0100
        /*0236*/ 	.byte	0x04
	.zero		1


	//   ....[19]....
        /*0238*/ 	.word	0x00000b30
        /*023c*/ 	.word	0x000000ff
        /*0240*/ 	.word	0x000000b0
        /*0244*/ 	.short	0x0100
        /*0246*/ 	.byte	0x04
	.zero		1


	//   ....[20]....
        /*0248*/ 	.word	0x00000b40
        /*024c*/ 	.word	0x000000ff
        /*0250*/ 	.word	0x00000098
        /*0254*/ 	.short	0x0100
        /*0256*/ 	.byte	0x04
	.zero		1


	//   ....[21]....
        /*0258*/ 	.word	0x00000b50
        /*025c*/ 	.word	0x000000ff
        /*0260*/ 	.word	0x000000b8
        /*0264*/ 	.short	0x0100
        /*0266*/ 	.byte	0x04
	.zero		1


	//   ....[22]....
        /*0268*/ 	.word	0x00000b60
        /*026c*/ 	.word	0x000000ff
        /*0270*/ 	.word	0x000000a0
        /*0274*/ 	.short	0x0100
        /*0276*/ 	.byte	0x04
	.zero		1


	//   ....[23]....
        /*0278*/ 	.word	0x00000b70
        /*027c*/ 	.word	0x000000ff
        /*0280*/ 	.word	0x000000c0
        /*0284*/ 	.short	0x0100
        /*0286*/ 	.byte	0x04
	.zero		1


	//   ....[24]....
        /*0288*/ 	.word	0x00000b80
        /*028c*/ 	.word	0x000000ff
        /*0290*/ 	.word	0x000000a8
        /*0294*/ 	.short	0x0100
        /*0296*/ 	.byte	0x04
	.zero		1


	//   ....[25]....
        /*0298*/ 	.word	0x00000b90
        /*029c*/ 	.word	0x000000ff
        /*02a0*/ 	.word	0x000000c8
        /*02a4*/ 	.short	0x0100
        /*02a6*/ 	.byte	0x04
	.zero		1


	//   ....[26]....
        /*02a8*/ 	.word	0x00000c80
        /*02ac*/ 	.word	0x000000ff
        /*02b0*/ 	.word	0x000000d0
        /*02b4*/ 	.short	0x0100
        /*02b6*/ 	.byte	0x04
	.zero		1


	//   ....[27]....
        /*02b8*/ 	.word	0x00000c90
        /*02bc*/ 	.word	0x000000ff
        /*02c0*/ 	.word	0x000000e0
        /*02c4*/ 	.short	0x0100
        /*02c6*/ 	.byte	0x04
	.zero		1


	//   ....[28]....
        /*02c8*/ 	.word	0x00000ca0
        /*02cc*/ 	.word	0x000000ff
        /*02d0*/ 	.word	0x000000d8
        /*02d4*/ 	.short	0x0100
        /*02d6*/ 	.byte	0x04
	.zero		1


	//   ....[29]....
        /*02d8*/ 	.word	0x00000cb0
        /*02dc*/ 	.word	0x000000ff
        /*02e0*/ 	.word	0x000000e8
        /*02e4*/ 	.short	0x0100
        /*02e6*/ 	.byte	0x04
	.zero		1


	//   ....[30]....
        /*02e8*/ 	.word	0x00001590
        /*02ec*/ 	.word	0x00000003
        /*02f0*/ 	.word	0x000000e0
        /*02f4*/ 	.short	0x010a
        /*02f6*/ 	.byte	0xff
	.zero		1


	//   ....[31]....
        /*02f8*/ 	.word	0x000015c0
        /*02fc*/ 	.word	0x00000003
        /*0300*/ 	.word	0x000000d0
        /*0304*/ 	.short	0x0101
        /*0306*/ 	.byte	0xff
	.zero		1


	//   ....[32]....
        /*0308*/ 	.word	0x00001690
        /*030c*/ 	.word	0x000000ff
        /*0310*/ 	.word	0x00000010
        /*0314*/ 	.short	0x010a
        /*0316*/ 	.byte	0x04
	.zero		1


	//   ....[33]....
        /*0318*/ 	.word	0x00001730
        /*031c*/ 	.word	0x000000ff
        /*0320*/ 	.word	0x00000010
        /*0324*/ 	.short	0x010a
        /*0326*/ 	.byte	0x39
	.zero		1


	//   ....[34]....
        /*0328*/ 	.word	0x00001830
        /*032c*/ 	.word	0x000000ff
        /*0330*/ 	.word	0x00000010
        /*0334*/ 	.short	0x010a
        /*0336*/ 	.byte	0x04
	.zero		1


	//   ....[35]....
        /*0338*/ 	.word	0x00001bf0
        /*033c*/ 	.word	0x000000ff
        /*0340*/ 	.word	0x00000068
        /*0344*/ 	.short	0x0101
        /*0346*/ 	.byte	0x0d
	.zero		1


	//   ....[36]....
        /*0348*/ 	.word	0x00001c10
        /*034c*/ 	.word	0x000000ff
        /*0350*/ 	.word	0x00000010
        /*0354*/ 	.short	0x010a
        /*0356*/ 	.byte	0x04
	.zero		1


	//   ....[37]....
        /*0358*/ 	.word	0x00001c90
        /*035c*/ 	.word	0x000000ff
        /*0360*/ 	.word	0x00000010
        /*0364*/ 	.short	0x010a
        /*0366*/ 	.byte	0x39
	.zero		1


	//   ....[38]....
        /*0368*/ 	.word	0x00001d90
        /*036c*/ 	.word	0x000000ff
        /*0370*/ 	.word	0x00000010
        /*0374*/ 	.short	0x010a
        /*0376*/ 	.byte	0x04
	.zero		1


	//   ....[39]....
        /*0378*/ 	.word	0x00002160
        /*037c*/ 	.word	0x00000002
        /*0380*/ 	.word	0x00000070
        /*0384*/ 	.short	0x010a
        /*0386*/ 	.byte	0xff
	.zero		1


	//   ....[40]....
        /*0388*/ 	.word	0x00002220
        /*038c*/ 	.word	0x00000002
        /*0390*/ 	.word	0x00000000
        /*0394*/ 	.short	0x0101
        /*0396*/ 	.byte	0xff
	.zero		1


	//   ....[41]....
        /*0398*/ 	.word	0x00002780
        /*039c*/ 	.word	0x000000ff
        /*03a0*/ 	.word	0x00000000
        /*03a4*/ 	.short	0x010a
        /*03a6*/ 	.byte	0x04
	.zero		1


	//   ....[42]....
        /*03a8*/ 	.word	0x00002820
        /*03ac*/ 	.word	0x00000000
        /*03b0*/ 	.word	0x00000000
        /*03b4*/ 	.short	0x010a
        /*03b6*/ 	.byte	0xff
	.zero		1


	//   ....[43]....
        /*03b8*/ 	.word	0x00002940
        /*03bc*/ 	.word	0x00000000
        /*03c0*/ 	.word	0x000000d0
        /*03c4*/ 	.short	0x010a
        /*03c6*/ 	.byte	0xff
	.zero		1


	//   ....[44]....
        /*03c8*/ 	.word	0x000029a0
        /*03cc*/ 	.word	0x00000004
        /*03d0*/ 	.word	0x00000000
        /*03d4*/ 	.short	0x0101
        /*03d6*/ 	.byte	0xff
	.zero		1


	//   ....[45]....
        /*03d8*/ 	.word	0x000029c0
        /*03dc*/ 	.word	0x000000ff
        /*03e0*/ 	.word	0x00000080
        /*03e4*/ 	.short	0x010a
        /*03e6*/ 	.byte	0x04
	.zero		1


	//   ....[46]....
        /*03e8*/ 	.word	0x00002ae0
        /*03ec*/ 	.word	0x00000000
        /*03f0*/ 	.word	0x00000070
        /*03f4*/ 	.short	0x010a
        /*03f6*/ 	.byte	0xff
	.zero		1


	//   ....[47]....
        /*03f8*/ 	.word	0x00002bf0
        /*03fc*/ 	.word	0x00000000
        /*0400*/ 	.word	0x00000000
        /*0404*/ 	.short	0x0101
        /*0406*/ 	.byte	0xff
	.zero		1


	//   ....[48]....
        /*0408*/ 	.word	0x00002c80
        /*040c*/ 	.word	0x000000ff
        /*0410*/ 	.word	0x00000080
        /*0414*/ 	.short	0x0106
        /*0416*/ 	.byte	0x04
	.zero		1


	//   ....[49]....
        /*0418*/ 	.word	0x00002ca0
        /*041c*/ 	.word	0x000000ff
        /*0420*/ 	.word	0x00000080
        /*0424*/ 	.short	0x010a
        /*0426*/ 	.byte	0x04
	.zero		1


	//   ....[50]....
        /*0428*/ 	.word	0x00002d30
        /*042c*/ 	.word	0x000000ff
        /*0430*/ 	.word	0x00000080
        /*0434*/ 	.short	0x0106
        /*0436*/ 	.byte	0x07
	.zero		1


	//   ....[51]....
        /*0438*/ 	.word	0x00002d70
        /*043c*/ 	.word	0x00000000
        /*0440*/ 	.word	0x00000080
        /*0444*/ 	.short	0x010a
        /*0446*/ 	.byte	0xff
	.zero		1


	//   ....[52]....
        /*0448*/ 	.word	0x000032b0
        /*044c*/ 	.word	0x00000000
        /*0450*/ 	.word	0x00000070
        /*0454*/ 	.short	0x010a
        /*0456*/ 	.byte	0xff
	.zero		1


	//   ....[53]....
        /*0458*/ 	.word	0x000033f0
        /*045c*/ 	.word	0x00000003
        /*0460*/ 	.word	0x00000000
        /*0464*/ 	.short	0x0101
        /*0466*/ 	.byte	0xff
	.zero		1


	//   ....[54]....
        /*0468*/ 	.word	0x00003400
        /*046c*/ 	.word	0x000000ff
        /*0470*/ 	.word	0x00000000
        /*0474*/ 	.short	0x010a
        /*0476*/ 	.byte	0x04
	.zero		1


	//   ....[55]....
        /*0478*/ 	.word	0x00003420
        /*047c*/ 	.word	0x000000ff
        /*0480*/ 	.word	0x000000b0
        /*0484*/ 	.short	0x010a
        /*0486*/ 	.byte	0x07
	.zero		1


	//   ....[56]....
        /*0488*/ 	.word	0x000034f0
        /*048c*/ 	.word	0x000000ff
        /*0490*/ 	.word	0x00000000
        /*0494*/ 	.short	0x010a
        /*0496*/ 	.byte	0x05
	.zero		1


	//   ....[57]....
        /*0498*/ 	.word	0x00003640
        /*049c*/ 	.word	0x000000ff
        /*04a0*/ 	.word	0x00000000
        /*04a4*/ 	.short	0x010a
        /*04a6*/ 	.byte	0x07
	.zero		1


	//   ....[58]....
        /*04a8*/ 	.word	0x00003db0
        /*04ac*/ 	.word	0x000000ff
        /*04b0*/ 	.word	0x00000000
        /*04b4*/ 	.short	0x010a
        /*04b6*/ 	.byte	0x04
	.zero		1


	//   ....[59]....
        /*04b8*/ 	.word	0x00003e50
        /*04bc*/ 	.word	0x000000ff
        /*04c0*/ 	.word	0x00000000
        /*04c4*/ 	.short	0x010a
        /*04c6*/ 	.byte	0x05
	.zero		1


	//   ....[60]....
        /*04c8*/ 	.word	0x00003ee0
        /*04cc*/ 	.word	0x000000ff
        /*04d0*/ 	.word	0x00000000
        /*04d4*/ 	.short	0x010a
        /*04d6*/ 	.byte	0x05
	.zero		1


	//   ....[61]....
        /*04d8*/ 	.word	0x00003f70
        /*04dc*/ 	.word	0x000000ff
        /*04e0*/ 	.word	0x00000000
        /*04e4*/ 	.short	0x010a
        /*04e6*/ 	.byte	0x04
	.zero		1


	//   ....[62]....
        /*04e8*/ 	.word	0x00004400
        /*04ec*/ 	.word	0x00000000
        /*04f0*/ 	.word	0x00000070
        /*04f4*/ 	.short	0x010a
        /*04f6*/ 	.byte	0xff
	.zero		1


	//   ....[63]....
        /*04f8*/ 	.word	0x000044c0
        /*04fc*/ 	.word	0x00000000
        /*0500*/ 	.word	0x00000000
        /*0504*/ 	.short	0x0101
        /*0506*/ 	.byte	0xff
	.zero		1


	//   ....[64]....
        /*0508*/ 	.word	0x000047e0
        /*050c*/ 	.word	0x000000ff
        /*0510*/ 	.word	0x00000068
        /*0514*/ 	.short	0x010a
        /*0516*/ 	.byte	0x04
	.zero		1


	//   ....[65]....
        /*0518*/ 	.word	0x000049d0
        /*051c*/ 	.word	0x000000ff
        /*0520*/ 	.word	0x00000040
        /*0524*/ 	.short	0x010a
        /*0526*/ 	.byte	0x04
	.zero		1


	//   ....[66]....
        /*0528*/ 	.word	0x00004b50
        /*052c*/ 	.word	0x000000ff
        /*0530*/ 	.word	0x00000020
        /*0534*/ 	.short	0x010b
        /*0536*/ 	.byte	0x04
	.zero		1


	//   ....[67]....
        /*0538*/ 	.word	0x00004b60
        /*053c*/ 	.word	0x000000ff
        /*0540*/ 	.word	0x00000000
        /*0544*/ 	.short	0x0101
        /*0546*/ 	.byte	0x05
	.zero		1


	//   ....[68]....
        /*0548*/ 	.word	0x00004b80
        /*054c*/ 	.word	0x000000ff
        /*0550*/ 	.word	0x00000048
        /*0554*/ 	.short	0x010a
        /*0556*/ 	.byte	0x04
	.zero		1


	//   ....[69]....
        /*0558*/ 	.word	0x00004ce0
        /*055c*/ 	.word	0x000000ff
        /*0560*/ 	.word	0x00000028
        /*0564*/ 	.short	0x010b
        /*0566*/ 	.byte	0x04
	.zero		1


	//   ....[70]....
        /*0568*/ 	.word	0x00004cf0
        /*056c*/ 	.word	0x000000ff
        /*0570*/ 	.word	0x00000000
        /*0574*/ 	.short	0x0101
        /*0576*/ 	.byte	0x05
	.zero		1


	//   ....[71]....
        /*0578*/ 	.word	0x00004d00
        /*057c*/ 	.word	0x000000ff
        /*0580*/ 	.word	0x00000050
        /*0584*/ 	.short	0x010a
        /*0586*/ 	.byte	0x04
	.zero		1


	//   ....[72]....
        /*0588*/ 	.word	0x00004ea0
        /*058c*/ 	.word	0x000000ff
        /*0590*/ 	.word	0x00000030
        /*0594*/ 	.short	0x010b
        /*0596*/ 	.byte	0x04
	.zero		1


	//   ....[73]....
        /*0598*/ 	.word	0x00004f10
        /*059c*/ 	.word	0x000000ff
        /*05a0*/ 	.word	0x00000000
        /*05a4*/ 	.short	0x0101
        /*05a6*/ 	.byte	0x05
	.zero		1


	//   ....[74]....
        /*05a8*/ 	.word	0x00004f40
        /*05ac*/ 	.word	0x000000ff
        /*05b0*/ 	.word	0x00000058
        /*05b4*/ 	.short	0x010a
        /*05b6*/ 	.byte	0x04
	.zero		1


	//   ....[75]....
        /*05b8*/ 	.word	0x00005150
        /*05bc*/ 	.word	0x000000ff
        /*05c0*/ 	.word	0x00000038
        /*05c4*/ 	.short	0x010b
        /*05c6*/ 	.byte	0x04
	.zero		1


	//   ....[76]....
        /*05c8*/ 	.word	0x00005170
        /*05cc*/ 	.word	0x000000ff
        /*05d0*/ 	.word	0x00000000
        /*05d4*/ 	.short	0x0101
        /*05d6*/ 	.byte	0x0d
	.zero		1


	//   ....[77]....
        /*05d8*/ 	.word	0x000051a0
        /*05dc*/ 	.word	0x000000ff
        /*05e0*/ 	.word	0x00000040
        /*05e4*/ 	.short	0x010a
        /*05e6*/ 	.byte	0x04
	.zero		1


	//   ....[78]....
        /*05e8*/ 	.word	0x000051c0
        /*05ec*/ 	.word	0x000000ff
        /*05f0*/ 	.word	0x00000048
        /*05f4*/ 	.short	0x010a
        /*05f6*/ 	.byte	0x04
	.zero		1


	//   ....[79]....
        /*05f8*/ 	.word	0x000051e0
        /*05fc*/ 	.word	0x000000ff
        /*0600*/ 	.word	0x00000050
        /*0604*/ 	.short	0x010a
        /*0606*/ 	.byte	0x04
	.zero		1


	//   ....[80]....
        /*0608*/ 	.word	0x00005220
        /*060c*/ 	.word	0x00000000
        /*0610*/ 	.word	0x00000058
        /*0614*/ 	.short	0x010a
        /*0616*/ 	.byte	0xff
	.zero		1


	//   ....[81]....
        /*0618*/ 	.word	0x00005550
        /*061c*/ 	.word	0x00000000
        /*0620*/ 	.word	0x00000070
        /*0624*/ 	.short	0x010a
        /*0626*/ 	.byte	0xff
	.zero		1


	//   ....[82]....
        /*0628*/ 	.word	0x00005660
        /*062c*/ 	.word	0x00000000
        /*0630*/ 	.word	0x00000000
        /*0634*/ 	.short	0x0101
        /*0636*/ 	.byte	0xff
	.zero		1


	//   ....[83]....
        /*0638*/ 	.word	0x000060b0
        /*063c*/ 	.word	0x000000ff
        /*0640*/ 	.word	0x00000020
        /*0644*/ 	.short	0x010a
        /*0646*/ 	.byte	0x24
	.zero		1


	//   ....[84]....
        /*0648*/ 	.word	0x000060f0
        /*064c*/ 	.word	0x00000058
        /*0650*/ 	.word	0x00000090
        /*0654*/ 	.short	0x010a
        /*0656*/ 	.byte	0xff
	.zero		1


	//   ....[85]....
        /*0658*/ 	.word	0x000061e0
        /*065c*/ 	.word	0x000000ff
        /*0660*/ 	.word	0x00000020
        /*0664*/ 	.short	0x010a
        /*0666*/ 	.byte	0x24
	.zero		1


	//   ....[86]....
        /*0668*/ 	.word	0x000062d0
        /*066c*/ 	.word	0x00000058
        /*0670*/ 	.word	0x00000090
        /*0674*/ 	.short	0x010a
        /*0676*/ 	.byte	0xff
	.zero		1


	//   ....[87]....
        /*0678*/ 	.word	0x00006aa0
        /*067c*/ 	.word	0x00000000
        /*0680*/ 	.word	0x00000000
        /*0684*/ 	.short	0x0101
        /*0686*/ 	.byte	0xff
	.zero		1


	//   ....[88]....
        /*0688*/ 	.word	0x00006ab0
        /*068c*/ 	.word	0x00000003
        /*0690*/ 	.word	0x00000020
        /*0694*/ 	.short	0x010a
        /*0696*/ 	.byte	0xff
	.zero		1


	//   ....[89]....
        /*0698*/ 	.word	0x00006b90
        /*069c*/ 	.word	0x00000003
        /*06a0*/ 	.word	0x00000020
        /*06a4*/ 	.short	0x010a
        /*06a6*/ 	.byte	0xff
	.zero		1


	//   ....[90]....
        /*06a8*/ 	.word	0x000073f0
        /*06ac*/ 	.word	0x0000005b
        /*06b0*/ 	.word	0x00000000
        /*06b4*/ 	.short	0x0101
        /*06b6*/ 	.byte	0xff
	.zero		1


	//   ....[91]....
        /*06b8*/ 	.word	0x00007410
        /*06bc*/ 	.word	0x0000005c
        /*06c0*/ 	.word	0x00000020
        /*06c4*/ 	.short	0x010a
        /*06c6*/ 	.byte	0xff
	.zero		1


	//   ....[92]....
        /*06c8*/ 	.word	0x000074e0
        /*06cc*/ 	.word	0x0000005c
        /*06d0*/ 	.word	0x00000020
        /*06d4*/ 	.short	0x010a
        /*06d6*/ 	.byte	0xff
	.zero		1


	//   ....[93]....
        /*06d8*/ 	.word	0x00007d40
        /*06dc*/ 	.word	0x0000005b
        /*06e0*/ 	.word	0x00000000
        /*06e4*/ 	.short	0x0101
        /*06e6*/ 	.byte	0xff
	.zero		1


	//   ....[94]....
        /*06e8*/ 	.word	0x00007d60
        /*06ec*/ 	.word	0x0000005c
        /*06f0*/ 	.word	0x00000020
        /*06f4*/ 	.short	0x010a
        /*06f6*/ 	.byte	0xff
	.zero		1


	//   ....[95]....
        /*06f8*/ 	.word	0x00007e30
        /*06fc*/ 	.word	0x0000005c
        /*0700*/ 	.word	0x00000020
        /*0704*/ 	.short	0x010a
        /*0706*/ 	.byte	0xff
	.zero		1


	//   ....[96]....
        /*0708*/ 	.word	0x00008300
        /*070c*/ 	.word	0x000000ff
        /*0710*/ 	.word	0x00000000
        /*0714*/ 	.short	0x0101
        /*0716*/ 	.byte	0x04
	.zero		1


	//   ....[97]....
        /*0718*/ 	.word	0x000086f0
        /*071c*/ 	.word	0x00000002
        /*0720*/ 	.word	0x00000000
        /*0724*/ 	.short	0x0101
        /*0726*/ 	.byte	0xff
	.zero		1


	//   ....[98]....
        /*0728*/ 	.word	0x00008960
        /*072c*/ 	.word	0x000000ff
        /*0730*/ 	.word	0x00000000
        /*0734*/ 	.short	0x0101
        /*0736*/ 	.byte	0x04
	.zero		1


	//   ....[99]....
        /*0738*/ 	.word	0x00008980
        /*073c*/ 	.word	0x00000003
        /*0740*/ 	.word	0x000000e0
        /*0744*/ 	.short	0x010a
        /*0746*/ 	.byte	0xff
	.zero		1


	//   ....[100]....
        /*0748*/ 	.word	0x000089e0
        /*074c*/ 	.word	0x00000002
        /*0750*/ 	.word	0x00000010
        /*0754*/ 	.short	0x010a
        /*0756*/ 	.byte	0xff
	.zero		1


	//   ....[101]....
        /*0758*/ 	.word	0x00008a40
        /*075c*/ 	.word	0x00000002
        /*0760*/ 	.word	0x00000010
        /*0764*/ 	.short	0x010a
        /*0766*/ 	.byte	0xff
	.zero		1


	//   ....[102]....
        /*0768*/ 	.word	0x00008a90
        /*076c*/ 	.word	0x00000002
        /*0770*/ 	.word	0x00000070
        /*0774*/ 	.short	0x010a
        /*0776*/ 	.byte	0xff
	.zero		1


	//   ....[103]....
        /*0778*/ 	.word	0x00008af0
        /*077c*/ 	.word	0x00000000
        /*0780*/ 	.word	0x00000000
        /*0784*/ 	.short	0x010a
        /*0786*/ 	.byte	0xff
	.zero		1


	//   ....[104]....
        /*0788*/ 	.word	0x00008b40
        /*078c*/ 	.word	0x00000000
        /*0790*/ 	.word	0x000000d0
        /*0794*/ 	.short	0x010a
        /*0796*/ 	.byte	0xff
	.zero		1


	//   ....[105]....
        /*0798*/ 	.word	0x00008ba0
        /*079c*/ 	.word	0x00000000
        /*07a0*/ 	.word	0x00000080
        /*07a4*/ 	.short	0x010a
        /*07a6*/ 	.byte	0xff
	.zero		1


	//   ....[106]....
        /*07a8*/ 	.word	0x00008bf0
        /*07ac*/ 	.word	0x00000000
        /*07b0*/ 	.word	0x00000070
        /*07b4*/ 	.short	0x010a
        /*07b6*/ 	.byte	0xff
	.zero		1


	//   ....[107]....
        /*07b8*/ 	.word	0x00008c50
        /*07bc*/ 	.word	0x00000000
        /*07c0*/ 	.word	0x00000080
        /*07c4*/ 	.short	0x010a
        /*07c6*/ 	.byte	0xff
	.zero		1


	//   ....[108]....
        /*07c8*/ 	.word	0x00008ca0
        /*07cc*/ 	.word	0x00000000
        /*07d0*/ 	.word	0x00000070
        /*07d4*/ 	.short	0x010a
        /*07d6*/ 	.byte	0xff
	.zero		1


	//   ....[109]....
        /*07d8*/ 	.word	0x00008d10
        /*07dc*/ 	.word	0x00000003
        /*07e0*/ 	.word	0x000000b0
        /*07e4*/ 	.short	0x010a
        /*07e6*/ 	.byte	0xff
	.zero		1


	//   ....[110]....
        /*07e8*/ 	.word	0x00008d70
        /*07ec*/ 	.word	0x00000000
        /*07f0*/ 	.word	0x00000000
        /*07f4*/ 	.short	0x010a
        /*07f6*/ 	.byte	0xff
	.zero		1


	//   ....[111]....
        /*07f8*/ 	.word	0x00008dd0
        /*07fc*/ 	.word	0x00000000
        /*0800*/ 	.word	0x00000000
        /*0804*/ 	.short	0x010a
        /*0806*/ 	.byte	0xff
	.zero		1


	//   ....[112]....
        /*0808*/ 	.word	0x00008e30
        /*080c*/ 	.word	0x00000000
        /*0810*/ 	.word	0x00000000
        /*0814*/ 	.short	0x010a
        /*0816*/ 	.byte	0xff
	.zero		1


	//   ....[113]....
        /*0818*/ 	.word	0x00008e90
        /*081c*/ 	.word	0x00000000
        /*0820*/ 	.word	0x00000000
        /*0824*/ 	.short	0x010a
        /*0826*/ 	.byte	0xff
	.zero		1


	//   ....[114]....
        /*0828*/ 	.word	0x00008ef0
        /*082c*/ 	.word	0x00000000
        /*0830*/ 	.word	0x00000000
        /*0834*/ 	.short	0x010a
        /*0836*/ 	.byte	0xff
	.zero		1


	//   ....[115]....
        /*0838*/ 	.word	0x00008f40
        /*083c*/ 	.word	0x00000000
        /*0840*/ 	.word	0x00000070
        /*0844*/ 	.short	0x010a
        /*0846*/ 	.byte	0xff
	.zero		1


	//   ....[116]....
        /*0848*/ 	.word	0x00008fa0
        /*084c*/ 	.word	0x00000000
        /*0850*/ 	.word	0x00000068
        /*0854*/ 	.short	0x010a
        /*0856*/ 	.byte	0xff
	.zero		1


	//   ....[117]....
        /*0858*/ 	.word	0x00009000
        /*085c*/ 	.word	0x00000003
        /*0860*/ 	.word	0x00000040
        /*0864*/ 	.short	0x010a
        /*0866*/ 	.byte	0xff
	.zero		1


	//   ....[118]....
        /*0868*/ 	.word	0x00009060
        /*086c*/ 	.word	0x00000003
        /*0870*/ 	.word	0x00000048
        /*0874*/ 	.short	0x010a
        /*0876*/ 	.byte	0xff
	.zero		1


	//   ....[119]....
        /*0878*/ 	.word	0x000090c0
        /*087c*/ 	.word	0x00000003
        /*0880*/ 	.word	0x00000050
        /*0884*/ 	.short	0x010a
        /*0886*/ 	.byte	0xff
	.zero		1


	//   ....[120]....
        /*0888*/ 	.word	0x00009120
        /*088c*/ 	.word	0x00000003
        /*0890*/ 	.word	0x00000058
        /*0894*/ 	.short	0x010a
        /*0896*/ 	.byte	0xff
	.zero		1


	//   ....[121]....
        /*0898*/ 	.word	0x00009180
        /*089c*/ 	.word	0x00000000
        /*08a0*/ 	.word	0x00000040
        /*08a4*/ 	.short	0x010a
        /*08a6*/ 	.byte	0xff
	.zero		1


	//   ....[122]....
        /*08a8*/ 	.word	0x000091e0
        /*08ac*/ 	.word	0x00000000
        /*08b0*/ 	.word	0x00000048
        /*08b4*/ 	.short	0x010a
        /*08b6*/ 	.byte	0xff
	.zero		1


	//   ....[123]....
        /*08b8*/ 	.word	0x00009240
        /*08bc*/ 	.word	0x00000000
        /*08c0*/ 	.word	0x00000050
        /*08c4*/ 	.short	0x010a
        /*08c6*/ 	.byte	0xff
	.zero		1


	//   ....[124]....
        /*08c8*/ 	.word	0x00009290
        /*08cc*/ 	.word	0x00000000
        /*08d0*/ 	.word	0x00000070
        /*08d4*/ 	.short	0x010a
        /*08d6*/ 	.byte	0xff
	.zero		1


	//   ....[125]....
        /*08d8*/ 	.word	0x000092f0
        /*08dc*/ 	.word	0x00000000
        /*08e0*/ 	.word	0x00000020
        /*08e4*/ 	.short	0x010a
        /*08e6*/ 	.byte	0xff
	.zero		1


	//   ....[126]....
        /*08e8*/ 	.word	0x00009340
        /*08ec*/ 	.word	0x00000058
        /*08f0*/ 	.word	0x00000090
        /*08f4*/ 	.short	0x010a
        /*08f6*/ 	.byte	0xff
	.zero		1


	//   ....[127]....
        /*08f8*/ 	.word	0x00009390
        /*08fc*/ 	.word	0x00000003
        /*0900*/ 	.word	0x00000020
        /*0904*/ 	.short	0x010a
        /*0906*/ 	.byte	0xff
	.zero		1


	//   ....[128]....
        /*0908*/ 	.word	0x000093e0
        /*090c*/ 	.word	0x0000005c
        /*0910*/ 	.word	0x00000020
        /*0914*/ 	.short	0x010a
        /*0916*/ 	.byte	0xff
	.zero		1


	//   ....[129]....
        /*0918*/ 	.word	0x00009430
        /*091c*/ 	.word	0x0000005c
        /*0920*/ 	.word	0x00000020
        /*0924*/ 	.short	0x010a
        /*0926*/ 	.byte	0xff
	.zero		1


	//----- nvinfo : EIATTR_NUM_MBARRIERS
	.align		4
.L_47:
        /*0928*/ 	.byte	0x03, 0x38
        /*092a*/ 	.short	0x001e


	//----- nvinfo : EIATTR_EXIT_INSTR_OFFSETS
	.align		4
        /*092c*/ 	.byte	0x04, 0x1c
        /*092e*/ 	.short	(.L_49 - .L_48)


	//   ....[0]....
.L_48:
        /*0930*/ 	.word	0x00002850


	//   ....[1]....
        /*0934*/ 	.word	0x00002d40


	//   ....[2]....
        /*0938*/ 	.word	0x00002da0


	//   ....[3]....
        /*093c*/ 	.word	0x000041e0


	//   ....[4]....
        /*0940*/ 	.word	0x00005250


	//   ....[5]....
        /*0944*/ 	.word	0x00005290


	//   ....[6]....
        /*0948*/ 	.word	0x00008850


	//   ....[7]....
        /*094c*/ 	.word	0x000088d0


	//   ....[8]....
        /*0950*/ 	.word	0x00008900


	//   ....[9]....
        /*0954*/ 	.word	0x00008970


	//----- nvinfo : EIATTR_MAX_THREADS
	.align		4
.L_49:
        /*0958*/ 	.byte	0x04, 0x05
        /*095a*/ 	.short	(.L_51 - .L_50)
.L_50:
        /*095c*/ 	.word	0x00000100
        /*0960*/ 	.word	0x00000001
        /*0964*/ 	.word	0x00000001


	//----- nvinfo : EIATTR_CRS_STACK_SIZE
	.align		4
.L_51:
        /*0968*/ 	.byte	0x04, 0x1e
        /*096a*/ 	.short	(.L_53 - .L_52)
.L_52:
        /*096c*/ 	.word	0x00000000


	//----- nvinfo : EIATTR_CBANK_PARAM_SIZE
	.align		4
.L_53:
        /*0970*/ 	.byte	0x03, 0x19
        /*0972*/ 	.short	0x0800


	//----- nvinfo : EIATTR_PARAM_CBANK
	.align		4
        /*0974*/ 	.byte	0x04, 0x0a
        /*0976*/ 	.short	(.L_55 - .L_54)
	.align		4
.L_54:
        /*0978*/ 	.word	index@(.nv.constant0._ZN7cutlass13device_kernelINS_4gemm6kernel13GemmUniversalIN4cute5tupleIJiiiiEEENS1_10collective13CollectiveMmaINS1_35MainloopSm100TmaUmmaWarpSpecializedILi2ELi2ELi4ENS5_IJNS4_1CILi1EEESB_SB_EEEEENS5_IJNSA_ILi128EEENSA_ILi64EEESE_EEENS_10tfloat32_tENS5_IJlSB_lEEESH_SI_NS4_8TiledMMAINS4_8MMA_AtomIJNS4_17SM100_MMA_TF32_SSISH_SH_fLi128ELi64ELNS4_4UMMA5MajorE0ELSN_0ELNSM_7ScaleInE0ELSO_0EEEEEENS4_6LayoutISC_NS5_IJNSA_ILi0EEESS_SS_EEEEENS5_IJNS4_10UnderscoreESV_SV_EEEEENS4_13SM90_TMA_LOADENS4_14ComposedLayoutINS4_7SwizzleILi3ELi4ELi3EEENS4_18smem_ptr_flag_bitsILi32EEENSR_INS5_IJNSA_ILi8EEENSA_ILi32EEEEEENS5_IJS15_SB_EEEEEEEvNS4_8identityESY_S19_vS1A_EENS_8epilogue10collective18CollectiveEpilogueINS1C_23Sm100TmaWarpSpecializedILi4ELi2ELi16ELb1ELb0EEEJSG_NS5_IJNSR_ISE_SB_EENSR_INSA_ILi16EEESB_EEEEESH_SI_SH_SI_NS1C_6fusion15FusionCallbacksIS1G_NS1L_17LinearCombinationISH_fSH_fLNS_15FloatRoundStyleE2EEESG_S1K_JEEENS4_5SM1004TMEM4LOAD26SM100_TMEM_LOAD_32dp32b16xESY_NSZ_INS10_ILi2ELi4ELi3EEES13_NSR_INS5_IJS14_S1I_EEENS5_IJS1I_SB_EEEEEEENS4_39AutoVectorizingCopyWithAssumedAlignmentILi128EEENS4_14SM90_TMA_STOREES1Z_S21_S21_EEEvvEEEEvNT_6ParamsE)
        /*097c*/ 	.short	0x0380
        /*097e*/ 	.short	0x0800


	//----- nvinfo : EIATTR_SW_WAR
	.align		4
.L_55:
        /*0980*/ 	.byte	0x04, 0x36
        /*0982*/ 	.short	(.L_57 - .L_56)
.L_56:
        /*0984*/ 	.word	0x00000008
.L_57:


//--------------------- .nv.callgraph             --------------------------
	.section	.nv.callgraph,"",@"SHT_CUDA_CALLGRAPH"
	.align	4
	.sectionentsize	8
	.align		4
        /*0000*/ 	.word	0x00000000
	.align		4
        /*0004*/ 	.word	0xffffffff
	.align		4
        /*0008*/ 	.word	index@(_ZN7cutlass13device_kernelINS_4gemm6kernel13GemmUniversalIN4cute5tupleIJiiiiEEENS1_10collective13CollectiveMmaINS1_35MainloopSm100TmaUmmaWarpSpecializedILi2ELi2ELi4ENS5_IJNS4_1CILi1EEESB_SB_EEEEENS5_IJNSA_ILi128EEENSA_ILi64EEESE_EEENS_10tfloat32_tENS5_IJlSB_lEEESH_SI_NS4_8TiledMMAINS4_8MMA_AtomIJNS4_17SM100_MMA_TF32_SSISH_SH_fLi128ELi64ELNS4_4UMMA5MajorE0ELSN_0ELNSM_7ScaleInE0ELSO_0EEEEEENS4_6LayoutISC_NS5_IJNSA_ILi0EEESS_SS_EEEEENS5_IJNS4_10UnderscoreESV_SV_EEEEENS4_13SM90_TMA_LOADENS4_14ComposedLayoutINS4_7SwizzleILi3ELi4ELi3EEENS4_18smem_ptr_flag_bitsILi32EEENSR_INS5_IJNSA_ILi8EEENSA_ILi32EEEEEENS5_IJS15_SB_EEEEEEEvNS4_8identityESY_S19_vS1A_EENS_8epilogue10collective18CollectiveEpilogueINS1C_23Sm100TmaWarpSpecializedILi4ELi2ELi16ELb1ELb0EEEJSG_NS5_IJNSR_ISE_SB_EENSR_INSA_ILi16EEESB_EEEEESH_SI_SH_SI_NS1C_6fusion15FusionCallbacksIS1G_NS1L_17LinearCombinationISH_fSH_fLNS_15FloatRoundStyleE2EEESG_S1K_JEEENS4_5SM1004TMEM4LOAD26SM100_TMEM_LOAD_32dp32b16xESY_NSZ_INS10_ILi2ELi4ELi3EEES13_NSR_INS5_IJS14_S1I_EEENS5_IJS1I_SB_EEEEEEENS4_39AutoVectorizingCopyWithAssumedAlignmentILi128EEENS4_14SM90_TMA_STOREES1Z_S21_S21_EEEvvEEEEvNT_6ParamsE)
	.align		4
        /*000c*/ 	.word	index@(__assertfail)
	.align		4
        /*0010*/ 	.word	0x00000000
	.align		4
        /*0014*/ 	.word	0xfffffffe
	.align		4
        /*0018*/ 	.word	0x00000000
	.align		4
        /*001c*/ 	.word	0xfffffffd
	.align		4
        /*0020*/ 	.word	0x00000000
	.align		4
        /*0024*/ 	.word	0xfffffffc


//--------------------- .nv.constant4             --------------------------
	.section	.nv.constant4,"a",@progbits
	.align	8
	.align		8
.nv.constant4:
        /*0000*/ 	.dword	__assertfail
	.align		8
        /*0008*/ 	.dword	__unnamed_1
	.align		8
        /*0010*/ 	.dword	__unnamed_2
	.align		8
        /*0018*/ 	.dword	_ZN40_INTERNAL_b897fa7d_4_k_cu_97ce4f22_398134cuda3std3__45__cpo5beginE
	.align		8
        /*0020*/ 	.dword	_ZN40_INTERNAL_b897fa7d_4_k_cu_97ce4f22_398134cuda3std3__45__cpo3endE
	.align		8
        /*0028*/ 	.dword	_ZN40_INTERNAL_b897fa7d_4_k_cu_97ce4f22_398134cuda3std3__45__cpo6cbeginE
	.align		8
        /*0030*/ 	.dword	_ZN40_INTERNAL_b897fa7d_4_k_cu_97ce4f22_398134cuda3std3__45__cpo4cendE
	.align		8
        /*0038*/ 	.dword	_ZN40_INTERNAL_b897fa7d_4_k_cu_97ce4f22_398134cuda3std3__442_GLOBAL__N__b897fa7d_4_k_cu_97ce4f22_398136ignoreE
	.align		8
        /*0040*/ 	.dword	_ZN40_INTERNAL_b897fa7d_4_k_cu_97ce4f22_398134cuda3std3__419piecewise_constructE
	.align		8
        /*0048*/ 	.dword	_ZN40_INTERNAL_b897fa7d_4_k_cu_97ce4f22_398134cuda3std3__48in_placeE
	.align		8
        /*0050*/ 	.dword	_ZN40_INTERNAL_b897fa7d_4_k_cu_97ce4f22_398134cuda3std6ranges3__45__cpo4swapE
	.align		8
        /*0058*/ 	.dword	_ZN40_INTERNAL_b897fa7d_4_k_cu_97ce4f22_398134cuda3std6ranges3__45__cpo9iter_moveE
	.align		8
        /*0060*/ 	.dword	_ZN40_INTERNAL_b897fa7d_4_k_cu_97ce4f22_398134cute7productE
	.align		8
        /*0068*/ 	.dword	_ZN40_INTERNAL_b897fa7d_4_k_cu_97ce4f22_398134cute1_E
	.align		8
        /*0070*/ 	.dword	$str$25
	.align		8
        /*0078*/ 	.dword	$str$26
	.align		8
        /*0080*/ 	.dword	$str$27
	.align		8
        /*0088*/ 	.dword	$str$28


//--------------------- .text._ZN7cutlass13device_kernelINS_4gemm6kernel13GemmUniversalIN4cute5tupleIJiiiiEEENS1_10collective13CollectiveMmaINS1_35MainloopSm100TmaUmmaWarpSpecializedILi2ELi2ELi4ENS5_IJNS4_1CILi1EEESB_SB_EEEEENS5_IJNSA_ILi128EEENSA_ILi64EEESE_EEENS_10tfloat32_tENS5_IJlSB_lEEESH_SI_NS4_8TiledMMAINS4_8MMA_AtomIJNS4_17SM100_MMA_TF32_SSISH_SH_fLi128ELi64ELNS4_4UMMA5MajorE0ELSN_0ELNSM_7ScaleInE0ELSO_0EEEEEENS4_6LayoutISC_NS5_IJNSA_ILi0EEESS_SS_EEEEENS5_IJNS4_10UnderscoreESV_SV_EEEEENS4_13SM90_TMA_LOADENS4_14ComposedLayoutINS4_7SwizzleILi3ELi4ELi3EEENS4_18smem_ptr_flag_bitsILi32EEENSR_INS5_IJNSA_ILi8EEENSA_ILi32EEEEEENS5_IJS15_SB_EEEEEEEvNS4_8identityESY_S19_vS1A_EENS_8epilogue10collective18CollectiveEpilogueINS1C_23Sm100TmaWarpSpecializedILi4ELi2ELi16ELb1ELb0EEEJSG_NS5_IJNSR_ISE_SB_EENSR_INSA_ILi16EEESB_EEEEESH_SI_SH_SI_NS1C_6fusion15FusionCallbacksIS1G_NS1L_17LinearCombinationISH_fSH_fLNS_15FloatRoundStyleE2EEESG_S1K_JEEENS4_5SM1004TMEM4LOAD26SM100_TMEM_LOAD_32dp32b16xESY_NSZ_INS10_ILi2ELi4ELi3EEES13_NSR_INS5_IJS14_S1I_EEENS5_IJS1I_SB_EEEEEEENS4_39AutoVectorizingCopyWithAssumedAlignmentILi128EEENS4_14SM90_TMA_STOREES1Z_S21_S21_EEEvvEEEEvNT_6ParamsE --------------------------
	.section	.text._ZN7cutlass13device_kernelINS_4gemm6kernel13GemmUniversalIN4cute5tupleIJiiiiEEENS1_10collective13CollectiveMmaINS1_35MainloopSm100TmaUmmaWarpSpecializedILi2ELi2ELi4ENS5_IJNS4_1CILi1EEESB_SB_EEEEENS5_IJNSA_ILi128EEENSA_ILi64EEESE_EEENS_10tfloat32_tENS5_IJlSB_lEEESH_SI_NS4_8TiledMMAINS4_8MMA_AtomIJNS4_17SM100_MMA_TF32_SSISH_SH_fLi128ELi64ELNS4_4UMMA5MajorE0ELSN_0ELNSM_7ScaleInE0ELSO_0EEEEEENS4_6LayoutISC_NS5_IJNSA_ILi0EEESS_SS_EEEEENS5_IJNS4_10UnderscoreESV_SV_EEEEENS4_13SM90_TMA_LOADENS4_14ComposedLayoutINS4_7SwizzleILi3ELi4ELi3EEENS4_18smem_ptr_flag_bitsILi32EEENSR_INS5_IJNSA_ILi8EEENSA_ILi32EEEEEENS5_IJS15_SB_EEEEEEEvNS4_8identityESY_S19_vS1A_EENS_8epilogue10collective18CollectiveEpilogueINS1C_23Sm100TmaWarpSpecializedILi4ELi2ELi16ELb1ELb0EEEJSG_NS5_IJNSR_ISE_SB_EENSR_INSA_ILi16EEESB_EEEEESH_SI_SH_SI_NS1C_6fusion15FusionCallbacksIS1G_NS1L_17LinearCombinationISH_fSH_fLNS_15FloatRoundStyleE2EEESG_S1K_JEEENS4_5SM1004TMEM4LOAD26SM100_TMEM_LOAD_32dp32b16xESY_NSZ_INS10_ILi2ELi4ELi3EEES13_NSR_INS5_IJS14_S1I_EEENS5_IJS1I_SB_EEEEEEENS4_39AutoVectorizingCopyWithAssumedAlignmentILi128EEENS4_14SM90_TMA_STOREES1Z_S21_S21_EEEvvEEEEvNT_6ParamsE,"ax",@progbits
	.align	128
.text._ZN7cutlass13device_kernelINS_4gemm6kernel13GemmUniversalIN4cute5tupleIJiiiiEEENS1_10collective13CollectiveMmaINS1_35MainloopSm100TmaUmmaWarpSpecializedILi2ELi2ELi4ENS5_IJNS4_1CILi1EEESB_SB_EEEEENS5_IJNSA_ILi128EEENSA_ILi64EEESE_EEENS_10tfloat32_tENS5_IJlSB_lEEESH_SI_NS4_8TiledMMAINS4_8MMA_AtomIJNS4_17SM100_MMA_TF32_SSISH_SH_fLi128ELi64ELNS4_4UMMA5MajorE0ELSN_0ELNSM_7ScaleInE0ELSO_0EEEEEENS4_6LayoutISC_NS5_IJNSA_ILi0EEESS_SS_EEEEENS5_IJNS4_10UnderscoreESV_SV_EEEEENS4_13SM90_TMA_LOADENS4_14ComposedLayoutINS4_7SwizzleILi3ELi4ELi3EEENS4_18smem_ptr_flag_bitsILi32EEENSR_INS5_IJNSA_ILi8EEENSA_ILi32EEEEEENS5_IJS15_SB_EEEEEEEvNS4_8identityESY_S19_vS1A_EENS_8epilogue10collective18CollectiveEpilogueINS1C_23Sm100TmaWarpSpecializedILi4ELi2ELi16ELb1ELb0EEEJSG_NS5_IJNSR_ISE_SB_EENSR_INSA_ILi16EEESB_EEEEESH_SI_SH_SI_NS1C_6fusion15FusionCallbacksIS1G_NS1L_17LinearCombinationISH_fSH_fLNS_15FloatRoundStyleE2EEESG_S1K_JEEENS4_5SM1004TMEM4LOAD26SM100_TMEM_LOAD_32dp32b16xESY_NSZ_INS10_ILi2ELi4ELi3EEES13_NSR_INS5_IJS14_S1I_EEENS5_IJS1I_SB_EEEEEEENS4_39AutoVectorizingCopyWithAssumedAlignmentILi128EEENS4_14SM90_TMA_STOREES1Z_S21_S21_EEEvvEEEEvNT_6ParamsE:
        .type           _ZN7cutlass13device_kernelINS_4gemm6kernel13GemmUniversalIN4cute5tupleIJiiiiEEENS1_10collective13CollectiveMmaINS1_35MainloopSm100TmaUmmaWarpSpecializedILi2ELi2ELi4ENS5_IJNS4_1CILi1EEESB_SB_EEEEENS5_IJNSA_ILi128EEENSA_ILi64EEESE_EEENS_10tfloat32_tENS5_IJlSB_lEEESH_SI_NS4_8TiledMMAINS4_8MMA_AtomIJNS4_17SM100_MMA_TF32_SSISH_SH_fLi128ELi64ELNS4_4UMMA5MajorE0ELSN_0ELNSM_7ScaleInE0ELSO_0EEEEEENS4_6LayoutISC_NS5_IJNSA_ILi0EEESS_SS_EEEEENS5_IJNS4_10UnderscoreESV_SV_EEEEENS4_13SM90_TMA_LOADENS4_14ComposedLayoutINS4_7SwizzleILi3ELi4ELi3EEENS4_18smem_ptr_flag_bitsILi32EEENSR_INS5_IJNSA_ILi8EEENSA_ILi32EEEEEENS5_IJS15_SB_EEEEEEEvNS4_8identityESY_S19_vS1A_EENS_8epilogue10collective18CollectiveEpilogueINS1C_23Sm100TmaWarpSpecializedILi4ELi2ELi16ELb1ELb0EEEJSG_NS5_IJNSR_ISE_SB_EENSR_INSA_ILi16EEESB_EEEEESH_SI_SH_SI_NS1C_6fusion15FusionCallbacksIS1G_NS1L_17LinearCombinationISH_fSH_fLNS_15FloatRoundStyleE2EEESG_S1K_JEEENS4_5SM1004TMEM4LOAD26SM100_TMEM_LOAD_32dp32b16xESY_NSZ_INS10_ILi2ELi4ELi3EEES13_NSR_INS5_IJS14_S1I_EEENS5_IJS1I_SB_EEEEEEENS4_39AutoVectorizingCopyWithAssumedAlignmentILi128EEENS4_14SM90_TMA_STOREES1Z_S21_S21_EEEvvEEEEvNT_6ParamsE,@function
        .size           _ZN7cutlass13device_kernelINS_4gemm6kernel13GemmUniversalIN4cute5tupleIJiiiiEEENS1_10collective13CollectiveMmaINS1_35MainloopSm100TmaUmmaWarpSpecializedILi2ELi2ELi4ENS5_IJNS4_1CILi1EEESB_SB_EEEEENS5_IJNSA_ILi128EEENSA_ILi64EEESE_EEENS_10tfloat32_tENS5_IJlSB_lEEESH_SI_NS4_8TiledMMAINS4_8MMA_AtomIJNS4_17SM100_MMA_TF32_SSISH_SH_fLi128ELi64ELNS4_4UMMA5MajorE0ELSN_0ELNSM_7ScaleInE0ELSO_0EEEEEENS4_6LayoutISC_NS5_IJNSA_ILi0EEESS_SS_EEEEENS5_IJNS4_10UnderscoreESV_SV_EEEEENS4_13SM90_TMA_LOADENS4_14ComposedLayoutINS4_7SwizzleILi3ELi4ELi3EEENS4_18smem_ptr_flag_bitsILi32EEENSR_INS5_IJNSA_ILi8EEENSA_ILi32EEEEEENS5_IJS15_SB_EEEEEEEvNS4_8identityESY_S19_vS1A_EENS_8epilogue10collective18CollectiveEpilogueINS1C_23Sm100TmaWarpSpecializedILi4ELi2ELi16ELb1ELb0EEEJSG_NS5_IJNSR_ISE_SB_EENSR_INSA_ILi16EEESB_EEEEESH_SI_SH_SI_NS1C_6fusion15FusionCallbacksIS1G_NS1L_17LinearCombinationISH_fSH_fLNS_15FloatRoundStyleE2EEESG_S1K_JEEENS4_5SM1004TMEM4LOAD26SM100_TMEM_LOAD_32dp32b16xESY_NSZ_INS10_ILi2ELi4ELi3EEES13_NSR_INS5_IJS14_S1I_EEENS5_IJS1I_SB_EEEEEEENS4_39AutoVectorizingCopyWithAssumedAlignmentILi128EEENS4_14SM90_TMA_STOREES1Z_S21_S21_EEEvvEEEEvNT_6ParamsE,(.L_x_174 - _ZN7cutlass13device_kernelINS_4gemm6kernel13GemmUniversalIN4cute5tupleIJiiiiEEENS1_10collective13CollectiveMmaINS1_35MainloopSm100TmaUmmaWarpSpecializedILi2ELi2ELi4ENS5_IJNS4_1CILi1EEESB_SB_EEEEENS5_IJNSA_ILi128EEENSA_ILi64EEESE_EEENS_10tfloat32_tENS5_IJlSB_lEEESH_SI_NS4_8TiledMMAINS4_8MMA_AtomIJNS4_17SM100_MMA_TF32_SSISH_SH_fLi128ELi64ELNS4_4UMMA5MajorE0ELSN_0ELNSM_7ScaleInE0ELSO_0EEEEEENS4_6LayoutISC_NS5_IJNSA_ILi0EEESS_SS_EEEEENS5_IJNS4_10UnderscoreESV_SV_EEEEENS4_13SM90_TMA_LOADENS4_14ComposedLayoutINS4_7SwizzleILi3ELi4ELi3EEENS4_18smem_ptr_flag_bitsILi32EEENSR_INS5_IJNSA_ILi8EEENSA_ILi32EEEEEENS5_IJS15_SB_EEEEEEEvNS4_8identityESY_S19_vS1A_EENS_8epilogue10collective18CollectiveEpilogueINS1C_23Sm100TmaWarpSpecializedILi4ELi2ELi16ELb1ELb0EEEJSG_NS5_IJNSR_ISE_SB_EENSR_INSA_ILi16EEESB_EEEEESH_SI_SH_SI_NS1C_6fusion15FusionCallbacksIS1G_NS1L_17LinearCombinationISH_fSH_fLNS_15FloatRoundStyleE2EEESG_S1K_JEEENS4_5SM1004TMEM4LOAD26SM100_TMEM_LOAD_32dp32b16xESY_NSZ_INS10_ILi2ELi4ELi3EEES13_NSR_INS5_IJS14_S1I_EEENS5_IJS1I_SB_EEEEEEENS4_39AutoVectorizingCopyWithAssumedAlignmentILi128EEENS4_14SM90_TMA_STOREES1Z_S21_S21_EEEvvEEEEvNT_6ParamsE)
        .other          _ZN7cutlass13device_kernelINS_4gemm6kernel13GemmUniversalIN4cute5tupleIJiiiiEEENS1_10collective13CollectiveMmaINS1_35MainloopSm100TmaUmmaWarpSpecializedILi2ELi2ELi4ENS5_IJNS4_1CILi1EEESB_SB_EEEEENS5_IJNSA_ILi128EEENSA_ILi64EEESE_EEENS_10tfloat32_tENS5_IJlSB_lEEESH_SI_NS4_8TiledMMAINS4_8MMA_AtomIJNS4_17SM100_MMA_TF32_SSISH_SH_fLi128ELi64ELNS4_4UMMA5MajorE0ELSN_0ELNSM_7ScaleInE0ELSO_0EEEEEENS4_6LayoutISC_NS5_IJNSA_ILi0EEESS_SS_EEEEENS5_IJNS4_10UnderscoreESV_SV_EEEEENS4_13SM90_TMA_LOADENS4_14ComposedLayoutINS4_7SwizzleILi3ELi4ELi3EEENS4_18smem_ptr_flag_bitsILi32EEENSR_INS5_IJNSA_ILi8EEENSA_ILi32EEEEEENS5_IJS15_SB_EEEEEEEvNS4_8identityESY_S19_vS1A_EENS_8epilogue10collective18CollectiveEpilogueINS1C_23Sm100TmaWarpSpecializedILi4ELi2ELi16ELb1ELb0EEEJSG_NS5_IJNSR_ISE_SB_EENSR_INSA_ILi16EEESB_EEEEESH_SI_SH_SI_NS1C_6fusion15FusionCallbacksIS1G_NS1L_17LinearCombinationISH_fSH_fLNS_15FloatRoundStyleE2EEESG_S1K_JEEENS4_5SM1004TMEM4LOAD26SM100_TMEM_LOAD_32dp32b16xESY_NSZ_INS10_ILi2ELi4ELi3EEES13_NSR_INS5_IJS14_S1I_EEENS5_IJS1I_SB_EEEEEEENS4_39AutoVectorizingCopyWithAssumedAlignmentILi128EEENS4_14SM90_TMA_STOREES1Z_S21_S21_EEEvvEEEEvNT_6ParamsE,@"STO_CUDA_ENTRY STV_DEFAULT"
_ZN7cutlass13device_kernelINS_4gemm6kernel13GemmUniversalIN4cute5tupleIJiiiiEEENS1_10collective13CollectiveMmaINS1_35MainloopSm100TmaUmmaWarpSpecializedILi2ELi2ELi4ENS5_IJNS4_1CILi1EEESB_SB_EEEEENS5_IJNSA_ILi128EEENSA_ILi64EEESE_EEENS_10tfloat32_tENS5_IJlSB_lEEESH_SI_NS4_8TiledMMAINS4_8MMA_AtomIJNS4_17SM100_MMA_TF32_SSISH_SH_fLi128ELi64ELNS4_4UMMA5MajorE0ELSN_0ELNSM_7ScaleInE0ELSO_0EEEEEENS4_6LayoutISC_NS5_IJNSA_ILi0EEESS_SS_EEEEENS5_IJNS4_10UnderscoreESV_SV_EEEEENS4_13SM90_TMA_LOADENS4_14ComposedLayoutINS4_7SwizzleILi3ELi4ELi3EEENS4_18smem_ptr_flag_bitsILi32EEENSR_INS5_IJNSA_ILi8EEENSA_ILi32EEEEEENS5_IJS15_SB_EEEEEEEvNS4_8identityESY_S19_vS1A_EENS_8epilogue10collective18CollectiveEpilogueINS1C_23Sm100TmaWarpSpecializedILi4ELi2ELi16ELb1ELb0EEEJSG_NS5_IJNSR_ISE_SB_EENSR_INSA_ILi16EEESB_EEEEESH_SI_SH_SI_NS1C_6fusion15FusionCallbacksIS1G_NS1L_17LinearCombinationISH_fSH_fLNS_15FloatRoundStyleE2EEESG_S1K_JEEENS4_5SM1004TMEM4LOAD26SM100_TMEM_LOAD_32dp32b16xESY_NSZ_INS10_ILi2ELi4ELi3EEES13_NSR_INS5_IJS14_S1I_EEENS5_IJS1I_SB_EEEEEEENS4_39AutoVectorizingCopyWithAssumedAlignmentILi128EEENS4_14SM90_TMA_STOREES1Z_S21_S21_EEEvvEEEEvNT_6ParamsE:
[----:B------:R-:W1:Y:S01]  /*0000*/  LDC R1, c[0x0][0x37c] ;  /* 0x0000df00ff017b82 */ /* 0x000e620000000800 */
[----:B------:R-:W2:Y:S01]  /*0010*/  S2R R81, SR_TID.X ;  /* 0x0000000000517919 */ /* 0x000ea20000002100 */
[----:B------:R-:W3:Y:S01]  /*0020*/  LDCU.64 UR8, c[0x0][0x890] ;  /* 0x00011200ff0877ac */ /* 0x000ee20008000a00 */
[----:B------:R-:W-:Y:S02]  /*0030*/  PRMT R67, RZ, 0x7610, R67 ;  /* 0x00007610ff437816 */ /* 0x000fe40000000043 */
[----:B------:R-:W-:Y:S01]  /*0040*/  ELECT P5, URZ, PT ;  /* 0x0000000000ff782f */ /* 0x000fe200038a0000 */
[----:B------:R-:W4:Y:S01]  /*0050*/  LDCU.64 UR52, c[0x0][0x358] ;  /* 0x00006b00ff3477ac */ /* 0x000f220008000a00 */
[----:B---3--:R-:W-:-:S04]  /*0060*/  UISETP.NE.U32.AND UP0, UPT, UR8, URZ, UPT ;  /* 0x000000ff0800728c */ /* 0x008fc8000bf05070 */
[----:B------:R-:W-:Y:S01]  /*0070*/  UISETP.NE.AND.EX UP0, UPT, UR9, URZ, UPT, UP0 ;  /* 0x000000ff0900728c */ /* 0x000fe2000bf05300 */
[----:B--2---:R-:W-:-:S05]  /*0080*/  SHF.R.U32.HI R72, RZ, 0x5, R81 ;  /* 0x00000005ff487819 */ /* 0x004fca0000011651 */
[----:B------:R-:W2:Y:S02]  /*0090*/  SHFL.IDX PT, R0, R72, RZ, 0x1f ;  /* 0x00001fff48007589 */ /* 0x000ea400000e0000 */
[----:B--2---:R-:W-:Y:S01]  /*00a0*/  R2UR UR10, R0 ;  /* 0x00000000000a72ca */ /* 0x004fe200000e0000 */
[----:B-1--4-:R-:W-:-:S14]  /*00b0*/  BRA.U UP0, `(.L_x_0) ;  /* 0x00000001002c7547 */ /* 0x012fdc000b800000 */
[----:B------:R-:W1:Y:S02]  /*00c0*/  LDCU.64 UR4, c[0x0][0x888] ;  /* 0x00011100ff0477ac */ /* 0x000e640008000a00 */
[----:B-1----:R-:W-:-:S04]  /*00d0*/  UISETP.NE.U32.AND UP0, UPT, UR4, URZ, UPT ;  /* 0x000000ff0400728c */ /* 0x002fc8000bf05070 */
[----:B------:R-:W-:-:S09]  /*00e0*/  UISETP.NE.AND.EX UP0, UPT, UR5, URZ, UPT, UP0 ;  /* 0x000000ff0500728c */ /* 0x000fd2000bf05300 */
[----:B------:R-:W-:Y:S05]  /*00f0*/  BRA.U !UP0, `(.L_x_1) ;  /* 0x0000000108107547 */ /* 0x000fea000b800000 */
[----:B------:R-:W1:Y:S02]  /*0100*/  LDC.64 R2, c[0x0][0x888] ;  /* 0x00022200ff027b82 */ /* 0x000e640000000a00 */
[----:B-1----:R1:W5:Y:S01]  /*0110*/  LDG.E R35, desc[UR52][R2.64] ;  /* 0x0000003402237981 */ /* 0x002362000c1e1900 */
[----:B------:R-:W-:Y:S01]  /*0120*/  HFMA2 R67, -RZ, RZ, 0, 5.9604644775390625e-08 ;  /* 0x00000001ff437431 */ /* 0x000fe200000001ff */
[----:B------:R-:W-:Y:S05]  /*0130*/  BRA `(.L_x_0) ;  /* 0x00000000000c7947 */ /* 0x000fea0003800000 */
.L_x_1:
[----:B------:R-:W1:Y:S01]  /*0140*/  LDCU UR4, c[0x0][0x880] ;  /* 0x00011000ff0477ac */ /* 0x000e620008000800 */
[----:B------:R-:W-:Y:S01]  /*0150*/  HFMA2 R67, -RZ, RZ, 0, 5.9604644775390625e-08 ;  /* 0x00000001ff437431 */ /* 0x000fe200000001ff */
[----:B-1----:R-:W-:-:S07]  /*0160*/  MOV R35, UR4 ;  /* 0x0000000400237c02 */ /* 0x002fce0008000f00 */
.L_x_0:
[----:B------:R-:W2:Y:S02]  /*0170*/  LDCU.64 UR4, c[0x0][0x8b0] ;  /* 0x00011600ff0477ac */ /* 0x000ea40008000a00 */
[----:B--2---:R-:W-:-:S04]  /*0180*/  UISETP.NE.U32.AND UP0, UPT, UR4, URZ, UPT ;  /* 0x000000ff0400728c */ /* 0x004fc8000bf05070 */
[----:B------:R-:W-:-:S09]  /*0190*/  UISETP.NE.AND.EX UP0, UPT, UR5, URZ, UPT, UP0 ;  /* 0x000000ff0500728c */ /* 0x000fd2000bf05300 */
[----:B------:R-:W-:Y:S05]  /*01a0*/  BRA.U UP0, `(.L_x_2) ;  /* 0x0000000100247547 */ /* 0x000fea000b800000 */
[----:B------:R-:W2:Y:S02]  /*01b0*/  LDCU.64 UR4, c[0x0][0x8a8] ;  /* 0x00011500ff0477ac */ /* 0x000ea40008000a00 */
[----:B--2---:R-:W-:-:S04]  /*01c0*/  UISETP.NE.U32.AND UP0, UPT, UR4, URZ, UPT ;  /* 0x000000ff0400728c */ /* 0x004fc8000bf05070 */
[----:B------:R-:W-:-:S09]  /*01d0*/  UISETP.NE.AND.EX UP0, UPT, UR5, URZ, UPT, UP0 ;  /* 0x000000ff0500728c */ /* 0x000fd2000bf05300 */
[----:B------:R-:W-:Y:S05]  /*01e0*/  BRA.U !UP0, `(.L_x_3) ;  /* 0x00000001080c7547 */ /* 0x000fea000b800000 */
[----:B------:R-:W2:Y:S02]  /*01f0*/  LDC.64 R32, c[0x0][0x8a8] ;  /* 0x00022a00ff207b82 */ /* 0x000ea40000000a00 */
[----:B--2---:R2:W5:Y:S01]  /*0200*/  LDG.E R32, desc[UR52][R32.64] ;  /* 0x0000003420207981 */ /* 0x004562000c1e1900 */
[----:B------:R-:W-:Y:S05]  /*0210*/  BRA `(.L_x_2) ;  /* 0x0000000000087947 */ /* 0x000fea0003800000 */
.L_x_3:
[----:B------:R-:W2:Y:S02]  /*0220*/  LDCU UR4, c[0x0][0x8a0] ;  /* 0x00011400ff0477ac */ /* 0x000ea40008000800 */
[----:B--2---:R-:W-:Y:S02]  /*0230*/  MOV R32, UR4 ;  /* 0x0000000400207c02 */ /* 0x004fe40008000f00 */
.L_x_2:
[----:B------:R-:W-:Y:S01]  /*0240*/  IMAD.U32 R0, RZ, RZ, UR10 ;  /* 0x0000000aff007e24 */ /* 0x000fe2000f8e00ff */
[----:B------:R-:W-:Y:S04]  /*0250*/  BSSY.RECONVERGENT B0, `(.L_x_4) ;  /* 0x000000c000007945 */ /* 0x000fe80003800200 */
[C---:B------:R-:W-:Y:S02]  /*0260*/  ISETP.NE.OR P1, PT, R0.reuse, 0x1, !P5 ;  /* 0x000000010000780c */ /* 0x040fe40006f25670 */
[----:B------:R-:W-:-:S11]  /*0270*/  ISETP.NE.OR P0, PT, R0, 0x3, !P5 ;  /* 0x000000030000780c */ /* 0x000fd60006f05670 */
[----:B------:R-:W-:Y:S05]  /*0280*/  @P1 BRA `(.L_x_5) ;  /* 0x0000000000201947 */ /* 0x000fea0003800000 */
[----:B------:R-:W3:Y:S02]  /*0290*/  LDCU.64 UR4, c[0x0][0x348] ;  /* 0x00006900ff0477ac */ /* 0x000ee40008000a00 */
[----:B---3--:R-:W-:Y:S02]  /*02a0*/  UIADD3 UR6, UP1, UPT, UR4, 0x80, URZ ;  /* 0x0000008004067890 */ /* 0x008fe4000ff3e0ff */
[----:B------:R-:W-:Y:S02]  /*02b0*/  UIADD3 UR4, UP0, UPT, UR4, 0x180, URZ ;  /* 0x0000018004047890 */ /* 0x000fe4000ff1e0ff */
[----:B------:R-:W-:Y:S02]  /*02c0*/  UIADD3.X UR7, UPT, UPT, URZ, UR5, URZ, UP1, !UPT ;  /* 0x00000005ff077290 */ /* 0x000fe40008ffe4ff */
[----:B------:R-:W-:-:S07]  /*02d0*/  UIADD3.X UR5, UPT, UPT, URZ, UR5, URZ, UP0, !UPT ;  /* 0x00000005ff057290 */ /* 0x000fce00087fe4ff */
[----:B------:R3:W-:Y:S02]  /*02e0*/  UTMACCTL.PF [UR6] ;  /* 0x00000000060079b9 */ /* 0x0007e40008040000 */
[----:B------:R3:W-:Y:S02]  /*02f0*/  UTMACCTL.PF [UR4] ;  /* 0x00000000040079b9 */ /* 0x0007e40008040000 */
[----:B---3--:R-:W-:Y:S01]  /*0300*/  NOP ;  /* 0x0000000000007918 */ /* 0x008fe20000000000 */
.L_x_5:
[----:B------:R-:W-:Y:S05]  /*0310*/  BSYNC.RECONVERGENT B0 ;  /* 0x0000000000007941 */ /* 0x000fea0003800200 */
.L_x_4:
[----:B------:R-:W-:Y:S04]  /*0320*/  BSSY.RECONVERGENT B0, `(.L_x_6) ;  /* 0x000000a000007945 */ /* 0x000fe80003800200 */
        /* <DEDUP_REMOVED lines=9> */
.L_x_7:
[----:B------:R-:W-:Y:S05]  /*03c0*/  BSYNC.RECONVERGENT B0 ;  /* 0x0000000000007941 */ /* 0x000fea0003800200 */
.L_x_6:
[----:B------:R-:W3:Y:S01]  /*03d0*/  LDCU.64 UR4, c[0x0][0x888] ;  /* 0x00011100ff0477ac */ /* 0x000ee20008000a00 */
[----:B------:R-:W-:Y:S02]  /*03e0*/  UISETP.EQ.U32.AND UP1, UPT, UR8, URZ, UPT ;  /* 0x000000ff0800728c */ /* 0x000fe4000bf22070 */
[----:B------:R-:W-:Y:S02]  /*03f0*/  UPLOP3.LUT UP2, UPT, UPT, UPT, UPT, 0x80, 0x8 ;  /* 0x000000000008789c */ /* 0x000fe40003f4f070 */
[----:B---3--:R-:W-:-:S04]  /*0400*/  UISETP.NE.U32.AND UP0, UPT, UR4, URZ, UPT ;  /* 0x000000ff0400728c */ /* 0x008fc8000bf05070 */
[----:B------:R-:W-:-:S04]  /*0410*/  UISETP.NE.AND.EX UP0, UPT, UR5, URZ, UPT, UP0 ;  /* 0x000000ff0500728c */ /* 0x000fc8000bf05300 */
[----:B------:R-:W-:-:S04]  /*0420*/  UISETP.EQ.OR.EX UP3, UPT, UR9, URZ, !UP0, UP1 ;  /* 0x000000ff0900728c */ /* 0x000fc8000c762710 */
[----:B------:R-:W-:-:S05]  /*0430*/  UP2UR UR44, UPR, URZ, 0x8 ;  /* 0x00000008ff2c7883 */ /* 0x000fca0008000000 */
[----:B------:R-:W-:Y:S07]  /*0440*/  BRA.U !UP3, `(.L_x_8) ;  /* 0x000000010b207547 */ /* 0x000fee000b800000 */
[----:B------:R-:W-:Y:S01]  /*0450*/  UISETP.NE.U32.AND UP2, UPT, UR8, URZ, UPT ;  /* 0x000000ff0800728c */ /* 0x000fe2000bf45070 */
[----:B-----5:R-:W-:Y:S01]  /*0460*/  FSETP.NEU.AND P0, PT, R35, RZ, PT ;  /* 0x000000ff2300720b */ /* 0x020fe20003f0d000 */
[----:B------:R-:W-:Y:S02]  /*0470*/  USEL UR4, URZ, 0xffffffff, UP0 ;  /* 0xffffffffff047887 */ /* 0x000fe40008000000 */
[----:B------:R-:W-:-:S10]  /*0480*/  UISETP.NE.AND.EX UP2, UPT, UR9, URZ, UPT, UP2 ;  /* 0x000000ff0900728c */ /* 0x000fd4000bf45320 */
[----:B------:R-:W-:Y:S01]  /*0490*/  VOTEU.ANY UP1, P0 ;  /* 0x0000000000ff7886 */ /* 0x000fe20000020100 */
[----:B------:R-:W-:-:S04]  /*04a0*/  @!UP2 USEL UR4, URZ, 0xffffffff, UP1 ;  /* 0xffffffffff04a887 */ /* 0x000fc80008800000 */
[----:B------:R-:W-:-:S04]  /*04b0*/  ULOP3.LUT UR4, UR4, 0x1, URZ, 0xc0, !UPT ;  /* 0x0000000104047892 */ /* 0x000fc8000f8ec0ff */
[----:B------:R-:W-:-:S11]  /*04c0*/  UISETP.NE.U32.AND UP2, UPT, UR4, 0x1, UPT ;  /* 0x000000010400788c */ /* 0x000fd6000bf45070 */
.L_x_8:
[----:B-1----:R-:W1:Y:S01]  /*04d0*/  SHFL.IDX PT, R2, R72, RZ, 0x1f ;  /* 0x00001fff48027589 */ /* 0x002e6200000e0000 */
[----:B------:R-:W-:-:S04]  /*04e0*/  UISETP.NE.AND UP1, UPT, UR10, 0x2, UPT ;  /* 0x000000020a00788c */ /* 0x000fc8000bf25270 */
[----:B------:R-:W-:Y:S01]  /*04f0*/  USEL UR21, URZ, 0x1, UP1 ;  /* 0x00000001ff157887 */ /* 0x000fe20008800000 */
[----:B-1----:R-:W-:-:S13]  /*0500*/  ISETP.NE.AND P0, PT, R2, RZ, PT ;  /* 0x000000ff0200720c */ /* 0x002fda0003f05270 */
[----:B------:R-:W-:Y:S05]  /*0510*/  @P0 BRA `(.L_x_9) ;  /* 0x0000000000380947 */ /* 0x000fea0003800000 */
[----:B------:R-:W1:Y:S01]  /*0520*/  S2UR UR4, SR_CgaCtaId ;  /* 0x00000000000479c3 */ /* 0x000e620000008800 */
[----:B------:R-:W-:Y:S01]  /*0530*/  UMOV UR5, 0x400 ;  /* 0x0000040000057882 */ /* 0x000fe20000000000 */
[----:B------:R-:W-:Y:S01]  /*0540*/  UMOV UR6, 0x1 ;  /* 0x0000000100067882 */ /* 0x000fe20000000000 */
[----:B------:R-:W-:Y:S01]  /*0550*/  ELECT P0, URZ, PT ;  /* 0x0000000000ff782f */ /* 0x000fe20003800000 */
[----:B------:R-:W-:-:S04]  /*0560*/  UIADD3 UR6, UPT, UPT, -UR6, 0x100000, URZ ;  /* 0x0010000006067890 */ /* 0x000fc8000fffe1ff */
[----:B------:R-:W-:Y:S02]  /*0570*/  USHF.L.U32 UR7, UR6, 0xb, URZ ;  /* 0x0000000b06077899 */ /* 0x000fe400080006ff */
[----:B------:R-:W-:Y:S02]  /*0580*/  USHF.L.U32 UR6, UR6, 0x1, URZ ;  /* 0x0000000106067899 */ /* 0x000fe400080006ff */
[----:B-1----:R-:W-:Y:S01]  /*0590*/  ULEA UR4, UR4, UR5, 0x18 ;  /* 0x0000000504047291 */ /* 0x002fe2000f8ec0ff */
[----:B------:R-:W1:Y:S11]  /*05a0*/  FENCE.VIEW.ASYNC.S ;  /* 0x00000000000073c6 */ /* 0x000e760000000000 */
[----:B-1----:R1:W3:Y:S01]  /*05b0*/  SYNCS.EXCH.64 URZ, [UR4], UR6 ;  /* 0x0000000604ff75b2 */ /* 0x0022e20008000100 */
[----:B------:R1:W4:Y:S01]  /*05c0*/  SYNCS.EXCH.64 URZ, [UR4+0x10], UR6 ;  /* 0x0000100604ff75b2 */ /* 0x0003220008000100 */
[----:B------:R1:W1:Y:S01]  /*05d0*/  SYNCS.EXCH.64 URZ, [UR4+0x8], UR6 ;  /* 0x0000080604ff75b2 */ /* 0x0002620008000100 */
[----:B------:R1:W1:Y:S01]  /*05e0*/  SYNCS.EXCH.64 URZ, [UR4+0x18], UR6 ;  /* 0x0000180604ff75b2 */ /* 0x0002620008000100 */
[----:B------:R-:W-:Y:S01]  /*05f0*/  NOP ;  /* 0x0000000000007918 */ /* 0x000fe20000000000 */
.L_x_9:
[----:B------:R-:W2:Y:S01]  /*0600*/  SHFL.IDX PT, R2, R72, RZ, 0x1f ;  /* 0x00001fff48027589 */ /* 0x000ea200000e0000 */
[----:B------:R-:W-:Y:S01]  /*0610*/  NOP ;  /* 0x0000000000007918 */ /* 0x000fe20000000000 */
[----:B--2---:R-:W-:-:S13]  /*0620*/  ISETP.NE.AND P0, PT, R2, 0x1, PT ;  /* 0x000000010200780c */ /* 0x004fda0003f05270 */
[----:B------:R-:W-:Y:S05]  /*0630*/  @P0 BRA `(.L_x_10) ;  /* 0x0000000000580947 */ /* 0x000fea0003800000 */
[----:B-1----:R-:W1:Y:S01]  /*0640*/  S2UR UR4, SR_CgaCtaId ;  /* 0x00000000000479c3 */ /* 0x002e620000008800 */
[----:B------:R-:W-:Y:S01]  /*0650*/  UMOV UR5, 0x400 ;  /* 0x0000040000057882 */ /* 0x000fe20000000000 */
[----:B------:R-:W-:Y:S01]  /*0660*/  UMOV UR8, 0x20 ;  /* 0x0000002000087882 */ /* 0x000fe20000000000 */
[----:B------:R-:W-:Y:S01]  /*0670*/  UMOV UR6, 0x80 ;  /* 0x0000008000067882 */ /* 0x000fe20000000000 */
[----:B------:R-:W-:-:S04]  /*0680*/  UIADD3 UR8, UPT, UPT, -UR8, 0x100000, URZ ;  /* 0x0010000008087890 */ /* 0x000fc8000fffe1ff */
[----:B------:R-:W-:Y:S02]  /*0690*/  USHF.L.U32 UR9, UR8, 0xb, URZ ;  /* 0x0000000b08097899 */ /* 0x000fe400080006ff */
[----:B------:R-:W-:Y:S02]  /*06a0*/  USHF.L.U32 UR8, UR8, 0x1, URZ ;  /* 0x0000000108087899 */ /* 0x000fe400080006ff */
[----:B------:R-:W-:-:S04]  /*06b0*/  UIADD3 UR6, UPT, UPT, -UR6, 0x100000, URZ ;  /* 0x0010000006067890 */ /* 0x000fc8000fffe1ff */
[----:B------:R-:W-:Y:S02]  /*06c0*/  USHF.L.U32 UR7, UR6, 0xb, URZ ;  /* 0x0000000b06077899 */ /* 0x000fe400080006ff */
[----:B------:R-:W-:Y:S01]  /*06d0*/  USHF.L.U32 UR6, UR6, 0x1, URZ ;  /* 0x0000000106067899 */ /* 0x000fe200080006ff */
[----:B------:R-:W-:Y:S01]  /*06e0*/  ELECT P0, URZ, PT ;  /* 0x0000000000ff782f */ /* 0x000fe20003800000 */
[----:B-1----:R-:W-:Y:S01]  /*06f0*/  ULEA UR4, UR4, UR5, 0x18 ;  /* 0x0000000504047291 */ /* 0x002fe2000f8ec0ff */
[----:B------:R-:W1:Y:S11]  /*0700*/  FENCE.VIEW.ASYNC.S ;  /* 0x00000000000073c6 */ /* 0x000e760000000000 */
[----:B-1----:R2:W1:Y:S01]  /*0710*/  SYNCS.EXCH.64 URZ, [UR4+0x20], UR8 ;  /* 0x0000200804ff75b2 */ /* 0x0024620008000100 */
[----:B------:R2:W1:Y:S01]  /*0720*/  SYNCS.EXCH.64 URZ, [UR4+0x40], UR6 ;  /* 0x0000400604ff75b2 */ /* 0x0004620008000100 */
[----:B------:R2:W1:Y:S01]  /*0730*/  SYNCS.EXCH.64 URZ, [UR4+0x28], UR8 ;  /* 0x0000280804ff75b2 */ /* 0x0004620008000100 */
[----:B------:R2:W1:Y:S01]  /*0740*/  SYNCS.EXCH.64 URZ, [UR4+0x48], UR6 ;  /* 0x0000480604ff75b2 */ /* 0x0004620008000100 */
[----:B------:R2:W1:Y:S01]  /*0750*/  SYNCS.EXCH.64 URZ, [UR4+0x30], UR8 ;  /* 0x0000300804ff75b2 */ /* 0x0004620008000100 */
[----:B------:R2:W1:Y:S01]  /*0760*/  SYNCS.EXCH.64 URZ, [UR4+0x50], UR6 ;  /* 0x0000500604ff75b2 */ /* 0x0004620008000100 */
[----:B------:R2:W1:Y:S01]  /*0770*/  SYNCS.EXCH.64 URZ, [UR4+0x38], UR8 ;  /* 0x0000380804ff75b2 */ /* 0x0004620008000100 */
[----:B------:R2:W1:Y:S02]  /*0780*/  SYNCS.EXCH.64 URZ, [UR4+0x58], UR6 ;  /* 0x0000580604ff75b2 */ /* 0x0004640008000100 */
[----:B--2---:R-:W-:Y:S01]  /*0790*/  NOP ;  /* 0x0000000000007918 */ /* 0x004fe20000000000 */
.L_x_10:
[----:B------:R-:W2:Y:S01]  /*07a0*/  SHFL.IDX PT, R2, R72, RZ, 0x1f ;  /* 0x00001fff48027589 */ /* 0x000ea200000e0000 */
[----:B------:R-:W-:Y:S01]  /*07b0*/  NOP ;  /* 0x0000000000007918 */ /* 0x000fe20000000000 */
[----:B--2---:R-:W-:-:S13]  /*07c0*/  ISETP.NE.AND P0, PT, R2, 0x3, PT ;  /* 0x000000030200780c */ /* 0x004fda0003f05270 */
[----:B------:R-:W-:Y:S05]  /*07d0*/  @P0 BRA `(.L_x_11) ;  /* 0x0000000000300947 */ /* 0x000fea0003800000 */
[----:B-1----:R-:W1:Y:S01]  /*07e0*/  S2UR UR6, SR_CgaCtaId ;  /* 0x00000000000679c3 */ /* 0x002e620000008800 */
[----:B------:R-:W-:Y:S01]  /*07f0*/  UMOV UR4, 0x400 ;  /* 0x0000040000047882 */ /* 0x000fe20000000000 */
[----:B------:R-:W-:Y:S01]  /*0800*/  UMOV UR5, 0x20 ;  /* 0x0000002000057882 */ /* 0x000fe20000000000 */
[----:B------:R-:W-:Y:S01]  /*0810*/  ELECT P0, URZ, PT ;  /* 0x0000000000ff782f */ /* 0x000fe20003800000 */
[----:B-1----:R-:W-:Y:S02]  /*0820*/  ULEA UR6, UR6, UR4, 0x18 ;  /* 0x0000000406067291 */ /* 0x002fe4000f8ec0ff */
[----:B------:R-:W-:-:S04]  /*0830*/  UIADD3 UR4, UPT, UPT, -UR5, 0x100000, URZ ;  /* 0x0010000005047890 */ /* 0x000fc8000fffe1ff */
[----:B------:R-:W-:Y:S02]  /*0840*/  USHF.L.U32 UR5, UR4, 0xb, URZ ;  /* 0x0000000b04057899 */ /* 0x000fe400080006ff */
[----:B------:R-:W-:Y:S01]  /*0850*/  USHF.L.U32 UR4, UR4, 0x1, URZ ;  /* 0x0000000104047899 */ /* 0x000fe200080006ff */
[----:B------:R-:W1:Y:S11]  /*0860*/  FENCE.VIEW.ASYNC.S ;  /* 0x00000000000073c6 */ /* 0x000e760000000000 */
[----:B-1----:R2:W1:Y:S01]  /*0870*/  SYNCS.EXCH.64 URZ, [UR6+0x60], UR4 ;  /* 0x0000600406ff75b2 */ /* 0x0024620008000100 */
[----:B------:R2:W1:Y:S02]  /*0880*/  SYNCS.EXCH.64 URZ, [UR6+0x68], UR4 ;  /* 0x0000680406ff75b2 */ /* 0x0004640008000100 */
[----:B--2---:R-:W-:Y:S01]  /*0890*/  NOP ;  /* 0x0000000000007918 */ /* 0x004fe20000000000 */
.L_x_11:
[----:B------:R-:W2:Y:S01]  /*08a0*/  SHFL.IDX PT, R2, R72, RZ, 0x1f ;  /* 0x00001fff48027589 */ /* 0x000ea200000e0000 */
[----:B------:R-:W-:Y:S01]  /*08b0*/  NOP ;  /* 0x0000000000007918 */ /* 0x000fe20000000000 */
[----:B--2---:R-:W-:-:S13]  /*08c0*/  ISETP.NE.AND P0, PT, R2, 0x4, PT ;  /* 0x000000040200780c */ /* 0x004fda0003f05270 */
[----:B------:R-:W-:Y:S05]  /*08d0*/  @P0 BRA `(.L_x_12) ;  /* 0x00000000004c0947 */ /* 0x000fea0003800000 */
[----:B-1----:R-:W1:Y:S01]  /*08e0*/  S2UR UR6, SR_CgaCtaId ;  /* 0x00000000000679c3 */ /* 0x002e620000008800 */
[----:B------:R-:W-:Y:S01]  /*08f0*/  UMOV UR4, 0x100 ;  /* 0x0000010000047882 */ /* 0x000fe20000000000 */
[----:B------:R-:W-:Y:S01]  /*0900*/  UMOV UR5, 0x400 ;  /* 0x0000040000057882 */ /* 0x000fe20000000000 */
[----:B------:R-:W-:Y:S01]  /*0910*/  USEL UR4, UR4, 0xe0, UP2 ;  /* 0x000000e004047887 */ /* 0x000fe20009000000 */
[----:B------:R-:W-:Y:S01]  /*0920*/  UMOV UR8, 0x1 ;  /* 0x0000000100087882 */ /* 0x000fe20000000000 */
[----:B------:R-:W-:Y:S01]  /*0930*/  ELECT P0, URZ, PT ;  /* 0x0000000000ff782f */ /* 0x000fe20003800000 */
[----:B------:R-:W-:-:S04]  /*0940*/  UIADD3 UR8, UPT, UPT, -UR8, 0x100000, URZ ;  /* 0x0010000008087890 */ /* 0x000fc8000fffe1ff */
[----:B------:R-:W-:Y:S02]  /*0950*/  USHF.L.U32 UR9, UR8, 0xb, URZ ;  /* 0x0000000b08097899 */ /* 0x000fe400080006ff */
[----:B------:R-:W-:Y:S02]  /*0960*/  USHF.L.U32 UR8, UR8, 0x1, URZ ;  /* 0x0000000108087899 */ /* 0x000fe400080006ff */
[----:B-1----:R-:W-:Y:S02]  /*0970*/  ULEA UR6, UR6, UR5, 0x18 ;  /* 0x0000000506067291 */ /* 0x002fe4000f8ec0ff */
[----:B------:R-:W-:-:S04]  /*0980*/  UIADD3 UR4, UPT, UPT, -UR4, 0x100000, URZ ;  /* 0x0010000004047890 */ /* 0x000fc8000fffe1ff */
[----:B------:R-:W-:Y:S02]  /*0990*/  USHF.L.U32 UR5, UR4, 0xb, URZ ;  /* 0x0000000b04057899 */ /* 0x000fe400080006ff */
[----:B------:R-:W-:Y:S01]  /*09a0*/  USHF.L.U32 UR4, UR4, 0x1, URZ ;  /* 0x0000000104047899 */ /* 0x000fe200080006ff */
[----:B------:R-:W1:Y:S03]  /*09b0*/  FENCE.VIEW.ASYNC.S ;  /* 0x00000000000073c6 */ /* 0x000e660000000000 */
[----:B-1----:R2:W1:Y:S08]  /*09c0*/  SYNCS.EXCH.64 URZ, [UR6+0x70], UR8 ;  /* 0x0000700806ff75b2 */ /* 0x0024700008000100 */
[----:B------:R2:W1:Y:S01]  /*09d0*/  SYNCS.EXCH.64 URZ, [UR6+0x80], UR4 ;  /* 0x0000800406ff75b2 */ /* 0x0004620008000100 */
[----:B------:R2:W1:Y:S01]  /*09e0*/  SYNCS.EXCH.64 URZ, [UR6+0x78], UR8 ;  /* 0x0000780806ff75b2 */ /* 0x0004620008000100 */
[----:B------:R2:W1:Y:S02]  /*09f0*/  SYNCS.EXCH.64 URZ, [UR6+0x88], UR4 ;  /* 0x0000880406ff75b2 */ /* 0x0004640008000100 */
[----:B--2---:R-:W-:Y:S01]  /*0a00*/  NOP ;  /* 0x0000000000007918 */ /* 0x004fe20000000000 */
.L_x_12:
        /* <DEDUP_REMOVED lines=26> */
.L_x_13:
        /* <DEDUP_REMOVED lines=13> */
[----:B-1----:R2:W1:Y:S01]  /*0c80*/  SYNCS.EXCH.64 URZ, [UR4+0xd0], UR6 ;  /* 0x0000d00604ff75b2 */ /* 0x0024620008000100 */
[----:B------:R2:W1:Y:S01]  /*0c90*/  SYNCS.EXCH.64 URZ, [UR4+0xe0], UR6 ;  /* 0x0000e00604ff75b2 */ /* 0x0004620008000100 */
[----:B------:R2:W1:Y:S01]  /*0ca0*/  SYNCS.EXCH.64 URZ, [UR4+0xd8], UR6 ;  /* 0x0000d80604ff75b2 */ /* 0x0004620008000100 */
[----:B------:R2:W1:Y:S02]  /*0cb0*/  SYNCS.EXCH.64 URZ, [UR4+0xe8], UR6 ;  /* 0x0000e80604ff75b2 */ /* 0x0004640008000100 */
[----:B--2---:R-:W-:Y:S01]  /*0cc0*/  NOP ;  /* 0x0000000000007918 */ /* 0x004fe20000000000 */
.L_x_14:
[----:B------:R-:W2:Y:S01]  /*0cd0*/  S2UR UR5, SR_CTAID.X ;  /* 0x00000000000579c3 */ /* 0x000ea20000002500 */
[----:B------:R-:W-:-:S05]  /*0ce0*/  CS2R.32 R68, SR_CgaSize ;  /* 0x0000000000447805 */ /* 0x000fca0000008a00 */
[----:B------:R-:W-:-:S05]  /*0cf0*/  IMAD R68, R68, -0xa0, RZ ;  /* 0xffffff6044447824 */ /* 0x000fca00078e02ff */
[----:B-1----:R-:W-:-:S14]  /*0d00*/  R2UR UR7, R68 ;  /* 0x00000000440772ca */ /* 0x002fdc00000e0000 */
[----:B------:R-:W1:Y:S01]  /*0d10*/  LDCU UR7, c[0x0][UR7+0x2b0] ;  /* 0x00005600070777ac */ /* 0x000e620008000800 */
[----:B------:R-:W-:Y:S01]  /*0d20*/  NOP ;  /* 0x0000000000007918 */ /* 0x000fe20000000000 */
[----:B------:R-:W-:-:S05]  /*0d30*/  CS2R.32 R68, SR_CgaSize ;  /* 0x0000000000447805 */ /* 0x000fca0000008a00 */
[----:B------:R-:W-:-:S05]  /*0d40*/  IMAD R68, R68, -0xa0, RZ ;  /* 0xffffff6044447824 */ /* 0x000fca00078e02ff */
[----:B------:R-:W-:-:S14]  /*0d50*/  R2UR UR6, R68 ;  /* 0x00000000440672ca */ /* 0x000fdc00000e0000 */
[----:B------:R-:W3:Y:S01]  /*0d60*/  LDCU UR6, c[0x0][UR6+0x2b4] ;  /* 0x00005680060677ac */ /* 0x000ee20008000800 */
[----:B------:R-:W4:Y:S08]  /*0d70*/  S2UR UR4, SR_CTAID.Y ;  /* 0x00000000000479c3 */ /* 0x000f300000002600 */
[----:B------:R-:W3:Y:S01]  /*0d80*/  LDC R9, c[0x0][0xb24] ;  /* 0x0002c900ff097b82 */ /* 0x000ee20000000800 */
[----:B--2---:R-:W-:-:S02]  /*0d90*/  I2FP.F32.U32 R4, UR5 ;  /* 0x0000000500047c45 */ /* 0x004fc40008201000 */
[----:B------:R-:W-:-:S05]  /*0da0*/  CS2R.32 R5, SR_CgaSize ;  /* 0x0000000000057805 */ /* 0x000fca0000008a00 */
[----:B------:R-:W-:-:S06]  /*0db0*/  IMAD R5, R5, -0xa0, RZ ;  /* 0xffffff6005057824 */ /* 0x000fcc00078e02ff */
[----:B------:R-:W2:Y:S01]  /*0dc0*/  LDC R5, c[0x0][R5+0x2a0] ;  /* 0x0000a80005057b82 */ /* 0x000ea20000000800 */
[----:B------:R-:W-:Y:S01]  /*0dd0*/  MOV R21, UR5 ;  /* 0x0000000500157c02 */ /* 0x000fe20008000f00 */
[----:B-1----:R-:W-:Y:S01]  /*0de0*/  FMUL R4, R4, UR7 ;  /* 0x0000000704047c20 */ /* 0x002fe20008400000 */
[----:B----4-:R-:W-:Y:S02]  /*0df0*/  I2FP.F32.U32 R2, UR4 ;  /* 0x0000000400027c45 */ /* 0x010fe40008201000 */
[----:B------:R-:W-:-:S05]  /*0e00*/  CS2R.32 R3, SR_CgaSize ;  /* 0x0000000000037805 */ /* 0x000fca0000008a00 */
[----:B------:R-:W-:-:S06]  /*0e10*/  IMAD R3, R3, -0xa0, RZ ;  /* 0xffffff6003037824 */ /* 0x000fcc00078e02ff */
[----:B------:R-:W1:Y:S01]  /*0e20*/  LDC R3, c[0x0][R3+0x2a4] ;  /* 0x0000a90003037b82 */ /* 0x000e620000000800 */
[----:B------:R-:W4:Y:S01]  /*0e30*/  F2I.U32.TRUNC.NTZ R68, R4 ;  /* 0x0000000400447305 */ /* 0x000f22000020f000 */
[----:B------:R-:W-:Y:S01]  /*0e40*/  MOV R20, UR4 ;  /* 0x0000000400147c02 */ /* 0x000fe20008000f00 */
[----:B---3--:R-:W-:-:S05]  /*0e50*/  FMUL R2, R2, UR6 ;  /* 0x0000000602027c20 */ /* 0x008fca0008400000 */
[----:B------:R-:W-:Y:S01]  /*0e60*/  BAR.SYNC.DEFER_BLOCKING 0x0 ;  /* 0x0000000000007b1d */ /* 0x000fe20000010000 */
[----:B------:R-:W-:-:S05]  /*0e70*/  ISETP.GE.AND P0, PT, R9, 0x1, PT ;  /* 0x000000010900780c */ /* 0x000fca0003f06270 */
[----:B------:R-:W3:Y:S02]  /*0e80*/  F2I.U32.TRUNC.NTZ R66, R2 ;  /* 0x0000000200427305 */ /* 0x000ee4000020f000 */
[----:B------:R-:W1:Y:S01]  /*0e90*/  S2UR UR60, SR_CTAID.Z ;  /* 0x00000000003c79c3 */ /* 0x000e620000002700 */
[----:B----4-:R-:W-:-:S05]  /*0ea0*/  IADD3 R68, PT, PT, -R68, RZ, RZ ;  /* 0x000000ff44447210 */ /* 0x010fca0007ffe1ff */
[----:B--2---:R-:W-:Y:S01]  /*0eb0*/  IMAD R68, R5, R68, UR5 ;  /* 0x0000000505447e24 */ /* 0x004fe2000f8e0244 */
[----:B---3--:R-:W-:-:S05]  /*0ec0*/  IADD3 R66, PT, PT, -R66, RZ, RZ ;  /* 0x000000ff42427210 */ /* 0x008fca0007ffe1ff */
[----:B-1----:R-:W-:Y:S01]  /*0ed0*/  IMAD R66, R3, R66, UR4 ;  /* 0x0000000403427e24 */ /* 0x002fe2000f8e0242 */
[----:B------:R-:W-:Y:S06]  /*0ee0*/  @!P0 BRA `(.L_x_15) ;  /* 0x0000000000b88947 */ /* 0x000fec0003800000 */
[----:B------:R-:W1:Y:S01]  /*0ef0*/  LDC.64 R4, c[0x0][0xb18] ;  /* 0x0002c600ff047b82 */ /* 0x000e620000000a00 */
[----:B------:R-:W-:-:S07]  /*0f00*/  ISETP.NE.AND P0, PT, R9, 0x1, PT ;  /* 0x000000010900780c */ /* 0x000fce0003f05270 */
[----:B------:R-:W2:Y:S08]  /*0f10*/  LDC R10, c[0x0][0xb0c] ;  /* 0x0002c300ff0a7b82 */ /* 0x000eb00000000800 */
[----:B------:R-:W3:Y:S08]  /*0f20*/  LDC R11, c[0x0][0x370] ;  /* 0x0000dc00ff0b7b82 */ /* 0x000ef00000000800 */
[----:B------:R-:W4:Y:S01]  /*0f30*/  LDC R12, c[0x0][0x374] ;  /* 0x0000dd00ff0c7b82 */ /* 0x000f220000000800 */
[----:B-1----:R-:W-:-:S07]  /*0f40*/  ISETP.NE.AND P1, PT, R4, 0x1, PT ;  /* 0x000000010400780c */ /* 0x002fce0003f25270 */
[----:B------:R-:W3:Y:S01]  /*0f50*/  LDC.64 R6, c[0x0][0xb10] ;  /* 0x0002c400ff067b82 */ /* 0x000ee20000000a00 */
[----:B--2---:R-:W-:-:S07]  /*0f60*/  ISETP.NE.AND P2, PT, R10, 0x1, PT ;  /* 0x000000010a00780c */ /* 0x004fce0003f45270 */
[----:B------:R-:W1:Y:S08]  /*0f70*/  LDC R8, c[0x0][0xb20] ;  /* 0x0002c800ff087b82 */ /* 0x000e700000000800 */
[----:B------:R-:W2:Y:S01]  /*0f80*/  LDC.64 R2, c[0x0][0xb28] ;  /* 0x0002ca00ff027b82 */ /* 0x000ea20000000a00 */
[----:B----4-:R-:W-:-:S04]  /*0f90*/  IMAD.HI.U32 R13, R12, R5, RZ ;  /* 0x000000050c0d7227 */ /* 0x010fc800078e00ff */
[----:B------:R-:W-:-:S04]  /*0fa0*/  IMAD.HI.U32 R5, R20, R5, RZ ;  /* 0x0000000514057227 */ /* 0x000fc800078e00ff */
[----:B---3--:R-:W-:-:S04]  /*0fb0*/  IMAD.HI.U32 R14, R11, R6, RZ ;  /* 0x000000060b0e7227 */ /* 0x008fc800078e00ff */
[C---:B------:R-:W-:Y:S01]  /*0fc0*/  IMAD.HI.U32 R16, R21.reuse, R6, RZ ;  /* 0x0000000615107227 */ /* 0x040fe200078e00ff */
[-C--:B------:R-:W-:Y:S02]  /*0fd0*/  @P2 SHF.R.U32.HI R11, RZ, R7.reuse, R14 ;  /* 0x00000007ff0b2219 */ /* 0x080fe4000001160e */
[-C--:B-1----:R-:W-:Y:S02]  /*0fe0*/  @P1 SHF.R.U32.HI R12, RZ, R8.reuse, R13 ;  /* 0x00000008ff0c1219 */ /* 0x082fe4000001160d */
[----:B------:R-:W-:Y:S02]  /*0ff0*/  SHF.R.U32.HI R5, RZ, R8, R5 ;  /* 0x00000008ff057219 */ /* 0x000fe40000011605 */
[----:B------:R-:W-:Y:S02]  /*1000*/  SHF.R.U32.HI R16, RZ, R7, R16 ;  /* 0x00000007ff107219 */ /* 0x000fe40000011610 */
[----:B------:R-:W-:Y:S01]  /*1010*/  SEL R5, R20, R5, !P1 ;  /* 0x0000000514057207 */ /* 0x000fe20004800000 */
[----:B--2---:R-:W-:Y:S01]  /*1020*/  IMAD.HI.U32 R14, R12, R2, RZ ;  /* 0x000000020c0e7227 */ /* 0x004fe200078e00ff */
[----:B------:R-:W-:-:S02]  /*1030*/  SEL R7, R21, R16, !P2 ;  /* 0x0000001015077207 */ /* 0x000fc40005000000 */
[----:B------:R-:W-:Y:S01]  /*1040*/  IADD3 R13, PT, PT, -R5, RZ, RZ ;  /* 0x000000ff050d7210 */ /* 0x000fe20007ffe1ff */
[----:B------:R-:W-:Y:S01]  /*1050*/  IMAD.HI.U32 R6, R11, R2, RZ ;  /* 0x000000020b067227 */ /* 0x000fe200078e00ff */
[----:B------:R-:W-:-:S03]  /*1060*/  @P0 SHF.R.U32.HI R12, RZ, R3, R14 ;  /* 0x00000003ff0c0219 */ /* 0x000fc6000001160e */
[----:B------:R-:W-:Y:S01]  /*1070*/  IMAD R13, R4, R13, R20 ;  /* 0x0000000d040d7224 */ /* 0x000fe200078e0214 */
[----:B------:R-:W-:Y:S01]  /*1080*/  @P0 SHF.R.U32.HI R11, RZ, R3, R6 ;  /* 0x00000003ff0b0219 */ /* 0x000fe20000011606 */
[----:B------:R-:W-:-:S04]  /*1090*/  IMAD R12, R12, R9, RZ ;  /* 0x000000090c0c7224 */ /* 0x000fc800078e02ff */
[----:B------:R-:W-:Y:S01]  /*10a0*/  IMAD R6, R11, R9, RZ ;  /* 0x000000090b067224 */ /* 0x000fe200078e02ff */
[----:B------:R-:W-:-:S04]  /*10b0*/  ISETP.GE.AND P1, PT, R5, R12, PT ;  /* 0x0000000c0500720c */ /* 0x000fc80003f26270 */
[----:B------:R-:W-:Y:S01]  /*10c0*/  ISETP.GE.OR P1, PT, R7, R6, P1 ;  /* 0x000000060700720c */ /* 0x000fe20000f26670 */
[----:B------:R-:W-:-:S05]  /*10d0*/  IMAD.HI.U32 R6, R5, R2, RZ ;  /* 0x0000000205067227 */ /* 0x000fca00078e00ff */
[----:B------:R-:W-:-:S04]  /*10e0*/  SHF.R.U32.HI R6, RZ, R3, R6 ;  /* 0x00000003ff067219 */ /* 0x000fc80000011606 */
[----:B------:R-:W-:-:S03]  /*10f0*/  SEL R6, R5, R6, !P0 ;  /* 0x0000000605067207 */ /* 0x000fc60004000000 */
[----:B------:R-:W-:Y:S01]  /*1100*/  @!P1 IMAD.HI.U32 R8, R7, R2, RZ ;  /* 0x0000000207089227 */ /* 0x000fe200078e00ff */
[----:B------:R-:W-:-:S04]  /*1110*/  IADD3 R2, PT, PT, -R6, RZ, RZ ;  /* 0x000000ff06027210 */ /* 0x000fc80007ffe1ff */
[----:B------:R-:W-:Y:S01]  /*1120*/  @!P1 SHF.R.U32.HI R8, RZ, R3, R8 ;  /* 0x00000003ff089219 */ /* 0x000fe20000011608 */
[----:B------:R-:W-:-:S03]  /*1130*/  IMAD R2, R9, R2, R5 ;  /* 0x0000000209027224 */ /* 0x000fc600078e0205 */
[----:B------:R-:W-:-:S05]  /*1140*/  @!P1 SEL R3, R7, R8, !P0 ;  /* 0x0000000807039207 */ /* 0x000fca0004000000 */
[--C-:B------:R-:W-:Y:S02]  /*1150*/  @!P1 IMAD.IADD R6, R6, 0x1, -R3.reuse ;  /* 0x0000000106069824 */ /* 0x100fe400078e0a03 */
[----:B------:R-:W-:Y:S01]  /*1160*/  @!P1 IMAD R3, R2, R11, R3 ;  /* 0x0000000b02039224 */ /* 0x000fe200078e0203 */
[----:B------:R-:W-:Y:S01]  /*1170*/  IADD3 R2, PT, PT, -R7, RZ, RZ ;  /* 0x000000ff07027210 */ /* 0x000fe20007ffe1ff */
[----:B------:R-:W-:Y:S02]  /*1180*/  @!P1 IMAD R5, R6, R9, R7 ;  /* 0x0000000906059224 */ /* 0x000fe400078e0207 */
[----:B------:R-:W-:Y:S02]  /*1190*/  @!P1 IMAD.MOV.U32 R7, RZ, RZ, R3 ;  /* 0x000000ffff079224 */ /* 0x000fe400078e0003 */
[----:B------:R-:W-:Y:S02]  /*11a0*/  IMAD R2, R10, R2, R21 ;  /* 0x000000020a027224 */ /* 0x000fe400078e0215 */
[----:B------:R-:W-:-:S02]  /*11b0*/  IMAD R20, R5, R4, R13 ;  /* 0x0000000405147224 */ /* 0x000fc400078e020d */
[----:B------:R-:W-:Y:S02]  /*11c0*/  IMAD R21, R7, R10, R2 ;  /* 0x0000000a07157224 */ /* 0x000fe400078e0202 */
.L_x_15:
[----:B------:R-:W1:Y:S01]  /*11d0*/  LDCU UR4, c[0x0][0xb30] ;  /* 0x00016600ff0477ac */ /* 0x000e620008000800 */
[----:B------:R-:W2:Y:S08]  /*11e0*/  S2UR UR45, SR_CgaCtaId ;  /* 0x00000000002d79c3 */ /* 0x000eb00000008800 */
[----:B------:R-:W3:Y:S01]  /*11f0*/  LDC R26, c[0x0][0xb24] ;  /* 0x0002c900ff1a7b82 */ /* 0x000ee20000000800 */
[----:B-1----:R-:W-:-:S09]  /*1200*/  UISETP.NE.AND UP1, UPT, UR4, 0x1, UPT ;  /* 0x000000010400788c */ /* 0x002fd2000bf25270 */
[----:B--2---:R-:W-:Y:S05]  /*1210*/  BRA.U UP1, `(.L_x_16) ;  /* 0x0000000101407547 */ /* 0x004fea000b800000 */
[----:B------:R-:W1:Y:S08]  /*1220*/  LDC.64 R4, c[0x0][0xb10] ;  /* 0x0002c400ff047b82 */ /* 0x000e700000000a00 */
[----:B------:R-:W2:Y:S08]  /*1230*/  LDC.64 R2, c[0x0][0xb18] ;  /* 0x0002c600ff027b82 */ /* 0x000eb00000000a00 */
[----:B------:R-:W4:Y:S08]  /*1240*/  LDC R6, c[0x0][0xb20] ;  /* 0x0002c800ff067b82 */ /* 0x000f300000000800 */
[----:B------:R-:W3:Y:S01]  /*1250*/  LDC R8, c[0x0][0xb0c] ;  /* 0x0002c300ff087b82 */ /* 0x000ee20000000800 */
[----:B-1----:R-:W-:-:S05]  /*1260*/  IMAD.HI.U32 R4, R21, R4, RZ ;  /* 0x0000000415047227 */ /* 0x002fca00078e00ff */
[----:B------:R-:W-:Y:S01]  /*1270*/  SHF.R.U32.HI R4, RZ, R5, R4 ;  /* 0x00000005ff047219 */ /* 0x000fe20000011604 */
[----:B--2---:R-:W-:Y:S01]  /*1280*/  IMAD.HI.U32 R3, R20, R3, RZ ;  /* 0x0000000314037227 */ /* 0x004fe200078e00ff */
[----:B------:R-:W-:-:S04]  /*1290*/  ISETP.NE.AND P0, PT, R2, 0x1, PT ;  /* 0x000000010200780c */ /* 0x000fc80003f05270 */
[----:B----4-:R-:W-:-:S04]  /*12a0*/  SHF.R.U32.HI R3, RZ, R6, R3 ;  /* 0x00000006ff037219 */ /* 0x010fc80000011603 */
[----:B------:R-:W-:Y:S02]  /*12b0*/  SEL R3, R20, R3, !P0 ;  /* 0x0000000314037207 */ /* 0x000fe40004000000 */
[----:B---3--:R-:W-:-:S04]  /*12c0*/  ISETP.NE.AND P1, PT, R8, 0x1, PT ;  /* 0x000000010800780c */ /* 0x008fc80003f25270 */
[----:B------:R-:W-:-:S05]  /*12d0*/  SEL R4, R21, R4, !P1 ;  /* 0x0000000415047207 */ /* 0x000fca0004800000 */
[----:B------:R-:W-:Y:S02]  /*12e0*/  IMAD.IADD R5, R3, 0x1, -R4 ;  /* 0x0000000103057824 */ /* 0x000fe400078e0a04 */
[----:B------:R-:W-:Y:S02]  /*12f0*/  IMAD.IADD R3, R4, 0x1, -R3 ;  /* 0x0000000104037824 */ /* 0x000fe400078e0a03 */
[----:B------:R-:W-:Y:S02]  /*1300*/  IMAD R21, R5, R8, R21 ;  /* 0x0000000805157224 */ /* 0x000fe400078e0215 */
[----:B------:R-:W-:-:S07]  /*1310*/  IMAD R20, R3, R2, R20 ;  /* 0x0000000203147224 */ /* 0x000fce00078e0214 */
.L_x_16:
[----:B------:R-:W-:Y:S01]  /*1320*/  BAR.SYNC.DEFER_BLOCKING 0x0 ;  /* 0x0000000000007b1d */ /* 0x000fe20000010000 */
[----:B------:R-:W-:Y:S01]  /*1330*/  UISETP.NE.AND UP1, UPT, UR10, 0x2, UPT ;  /* 0x000000020a00788c */ /* 0x000fe2000bf25270 */
[----:B------:R-:W-:Y:S02]  /*1340*/  ISETP.NE.OR P5, PT, R0, 0x2, !P5 ;  /* 0x000000020000780c */ /* 0x000fe40006fa5670 */
[----:B------:R-:W-:-:S06]  /*1350*/  LOP3.LUT R2, R81, 0x1f, RZ, 0xc0, !PT ;  /* 0x0000001f51027812 */ /* 0x000fcc00078ec0ff */
[----:B------:R-:W-:Y:S05]  /*1360*/  BRA.U UP1, `(.L_x_17) ;  /* 0x0000001501407547 */ /* 0x000fea000b800000 */
[----:B------:R-:W1:Y:S01]  /*1370*/  LDCU UR6, c[0x0][0x38c] ;  /* 0x00007180ff0677ac */ /* 0x000e620008000800 */
[----:B------:R-:W2:Y:S01]  /*1380*/  LDC R9, c[0x0][0x370] ;  /* 0x0000dc00ff097b82 */ /* 0x000ea20000000800 */
[----:B------:R-:W-:Y:S01]  /*1390*/  PLOP3.LUT P1, PT, PT, PT, UP2, 0x80, 0x8 ;  /* 0x000000000008781c */ /* 0x000fe20003f2f028 */
[----:B------:R-:W-:Y:S01]  /*13a0*/  HFMA2 R12, -RZ, RZ, 0, 0 ;  /* 0x00000000ff0c7431 */ /* 0x000fe200000001ff */
[----:B------:R-:W-:Y:S01]  /*13b0*/  ISETP.EQ.OR P4, PT, R2, RZ, P5 ;  /* 0x000000ff0200720c */ /* 0x000fe20002f82670 */
[----:B------:R-:W-:Y:S01]  /*13c0*/  IMAD.MOV.U32 R15, RZ, RZ, 0x1 ;  /* 0x00000001ff0f7424 */ /* 0x000fe200078e00ff */
[----:B------:R-:W-:Y:S01]  /*13d0*/  PLOP3.LUT P1, PT, P1, PT, PT, 0x8, 0x80 ;  /* 0x000000000080781c */ /* 0x000fe20000f2e170 */
[----:B------:R-:W-:Y:S01]  /*13e0*/  IMAD.MOV.U32 R14, RZ, RZ, RZ ;  /* 0x000000ffff0e7224 */ /* 0x000fe200078e00ff */
[----:B------:R-:W-:Y:S01]  /*13f0*/  MOV R8, 0x1 ;  /* 0x0000000100087802 */ /* 0x000fe20000000f00 */
[----:B------:R-:W4:Y:S01]  /*1400*/  LDC R0, c[0x0][0x374] ;  /* 0x0000dd00ff007b82 */ /* 0x000f220000000800 */
[----:B------:R-:W-:Y:S01]  /*1410*/  IMAD.MOV.U32 R10, RZ, RZ, RZ ;  /* 0x000000ffff0a7224 */ /* 0x000fe200078e00ff */
[----:B------:R-:W2:Y:S01]  /*1420*/  LDCU.64 UR38, c[0x0][0x348] ;  /* 0x00006900ff2677ac */ /* 0x000ea20008000a00 */
[----:B------:R-:W-:Y:S01]  /*1430*/  UMOV UR23, URZ ;  /* 0x000000ff00177c82 */ /* 0x000fe20008000000 */
[----:B-1----:R-:W-:-:S02]  /*1440*/  UIADD3 UR5, UPT, UPT, UR6, 0x7f, URZ ;  /* 0x0000007f06057890 */ /* 0x002fc4000fffe0ff */
[----:B------:R-:W-:Y:S02]  /*1450*/  UIADD3 UR53, UPT, UPT, UR6, 0xfe, URZ ;  /* 0x000000fe06357890 */ /* 0x000fe4000fffe0ff */
[----:B------:R-:W-:-:S04]  /*1460*/  USHF.R.S32.HI UR4, URZ, 0x1f, UR5 ;  /* 0x0000001fff047899 */ /* 0x000fc80008011405 */
[----:B------:R-:W-:-:S04]  /*1470*/  ULEA.HI UR4, UR4, UR5, URZ, 0x7 ;  /* 0x0000000504047291 */ /* 0x000fc8000f8f38ff */
[----:B------:R-:W-:Y:S02]  /*1480*/  USHF.R.S32.HI UR46, URZ, 0x7, UR4 ;  /* 0x00000007ff2e7899 */ /* 0x000fe40008011404 */
[----:B------:R-:W-:Y:S02]  /*1490*/  UIADD3 UR4, UPT, UPT, UR6, -0x1, URZ ;  /* 0xffffffff06047890 */ /* 0x000fe4000fffe0ff */
[----:B------:R-:W-:Y:S02]  /*14a0*/  UISETP.LT.U32.AND UP0, UPT, UR46, 0x2, UPT ;  /* 0x000000022e00788c */ /* 0x000fe4000bf01070 */
[----:B------:R-:W-:Y:S02]  /*14b0*/  UISETP.GE.U32.AND UP1, UPT, UR4, -0xff, UPT ;  /* 0xffffff010400788c */ /* 0x000fe4000bf26070 */
[----:B------:R-:W-:-:S04]  /*14c0*/  USEL UR37, UR46, 0x2, UP0 ;  /* 0x000000022e257887 */ /* 0x000fc80008000000 */
[----:B------:R-:W-:Y:S02]  /*14d0*/  UIADD3 UR29, UPT, UPT, UR37, -0x1, URZ ;  /* 0xffffffff251d7890 */ /* 0x000fe4000fffe0ff */
[----:B------:R-:W-:-:S03]  /*14e0*/  UIADD3 UR47, UPT, UPT, UR46, -UR37, URZ ;  /* 0x800000252e2f7290 */ /* 0x000fc6000fffe0ff */
[----:B------:R-:W-:-:S04]  /*14f0*/  @UP1 UIADD3 UR29, UPT, UPT, UR37, URZ, URZ ;  /* 0x000000ff251d1290 */ /* 0x000fc8000fffe0ff */
[----:B--2---:R-:W-:-:S12]  /*1500*/  UIADD3 UR29, UPT, UPT, UR29, 0x1, URZ ;  /* 0x000000011d1d7890 */ /* 0x004fd8000fffe0ff */
.L_x_39:
[----:B------:R-:W-:Y:S01]  /*1510*/  UISETP.NE.AND UP0, UPT, UR45, URZ, UPT ;  /* 0x000000ff2d00728c */ /* 0x000fe2000bf05270 */
[----:B------:R-:W1:Y:S08]  /*1520*/  S2UR UR45, SR_CgaCtaId ;  /* 0x00000000002d79c3 */ /* 0x000e700000008800 */
[----:B------:R-:W-:Y:S05]  /*1530*/  BRA.U UP0, `(.L_x_18) ;  /* 0x0000000100347547 */ /* 0x000fea000b800000 */
[----:B------:R-:W2:Y:S01]  /*1540*/  S2R R2, SR_CgaCtaId ;  /* 0x0000000000027919 */ /* 0x000ea20000008800 */
[----:B------:R-:W-:-:S04]  /*1550*/  MOV R3, 0x400 ;  /* 0x0000040000037802 */ /* 0x000fc80000000f00 */
[----:B--2---:R-:W-:Y:S02]  /*1560*/  LEA R3, R2, R3, 0x18 ;  /* 0x0000000302037211 */ /* 0x004fe400078ec0ff */
[----:B------:R-:W-:-:S03]  /*1570*/  SHF.L.U32 R2, R8, 0x1f, RZ ;  /* 0x0000001f08027819 */ /* 0x000fc600000006ff */
[----:B------:R-:W-:-:S04]  /*1580*/  IMAD R3, R10, 0x8, R3 ;  /* 0x000000080a037824 */ /* 0x000fc800078e0203 */
[----:B------:R-:W2:Y:S02]  /*1590*/  SYNCS.PHASECHK.TRANS64.TRYWAIT P0, [R3+URZ+0xe0], R2 ;  /* 0x0000e002030075a7 */ /* 0x000ea400080011ff */
[----:B--2---:R-:W-:Y:S05]  /*15a0*/  @!P0 BRA `(.L_x_19) ;  /* 0x0000007000f48947 */ /* 0x004fea0003800000 */
.L_x_133:
[----:B------:R-:W-:Y:S01]  /*15b0*/  VIADD R10, R10, 0x1 ;  /* 0x000000010a0a7836 */ /* 0x000fe20000000000 */
[----:B------:R2:W-:Y:S04]  /*15c0*/  SYNCS.ARRIVE.TRANS64.A1T0 RZ, [R3+URZ+0xd0], RZ ;  /* 0x0000d0ff03ff79a7 */ /* 0x0005e800081000ff */
[----:B------:R-:W-:-:S04]  /*15d0*/  ISETP.NE.AND P0, PT, R10, 0x2, PT ;  /* 0x000000020a00780c */ /* 0x000fc80003f05270 */
[----:B------:R-:W-:Y:S02]  /*15e0*/  SEL R10, R10, RZ, P0 ;  /* 0x000000ff0a0a7207 */ /* 0x000fe40000000000 */
[----:B--2---:R-:W-:-:S04]  /*15f0*/  SEL R3, RZ, 0x1, P0 ;  /* 0x00000001ff037807 */ /* 0x004fc80000000000 */
[----:B------:R-:W-:Y:S02]  /*1600*/  LOP3.LUT R8, R8, R3, RZ, 0x3c, !PT ;  /* 0x0000000308087212 */ /* 0x000fe400078e3cff */
.L_x_18:
[----:B------:R-:W-:Y:S01]  /*1610*/  UMOV UR13, 0x400 ;  /* 0x00000400000d7882 */ /* 0x000fe20000000000 */
[----:B------:R-:W-:Y:S01]  /*1620*/  SHF.L.U32 R2, R15, 0x1f, RZ ;  /* 0x0000001f0f027819 */ /* 0x000fe200000006ff */
[----:B-1----:R-:W-:Y:S01]  /*1630*/  ULEA UR13, UR45, UR13, 0x18 ;  /* 0x0000000d2d0d7291 */ /* 0x002fe2000f8ec0ff */
[----:B------:R-:W-:Y:S01]  /*1640*/  R2UR UR59, R21 ;  /* 0x00000000153b72ca */ /* 0x000fe200000e0000 */
[----:B------:R-:W-:Y:S01]  /*1650*/  UISETP.GE.U32.AND UP0, UPT, UR53, 0xff, UPT ;  /* 0x000000ff3500788c */ /* 0x000fe2000bf06070 */
[----:B------:R-:W-:Y:S01]  /*1660*/  R2UR UR27, R20 ;  /* 0x00000000141b72ca */ /* 0x000fe200000e0000 */
[----:B------:R-:W-:Y:S01]  /*1670*/  ULEA UR4, UR23, UR13, 0x3 ;  /* 0x0000000d17047291 */ /* 0x000fe2000f8e18ff */
[----:B------:R-:W-:-:S08]  /*1680*/  UMOV UR21, URZ ;  /* 0x000000ff00157c82 */ /* 0x000fd00008000000 */
[----:B------:R1:W2:Y:S01]  /*1690*/  SYNCS.PHASECHK.TRANS64.TRYWAIT P2, [UR4+0x10], R2 ;  /* 0x00001002ff0075a7 */ /* 0x0002a20008041104 */
[----:B------:R-:W-:Y:S02]  /*16a0*/  USHF.L.U32 UR59, UR59, 0x7, URZ ;  /* 0x000000073b3b7899 */ /* 0x000fe400080006ff */
[----:B------:R-:W-:Y:S01]  /*16b0*/  USHF.L.U32 UR27, UR27, 0x6, URZ ;  /* 0x000000061b1b7899 */ /* 0x000fe200080006ff */
[----:B------:R-:W-:Y:S11]  /*16c0*/  BRA.U !UP0, `(.L_x_20) ;  /* 0x0000000508407547 */ /* 0x000ff6000b800000 */
[----:B------:R-:W-:Y:S01]  /*16d0*/  UMOV UR22, URZ ;  /* 0x000000ff00167c82 */ /* 0x000fe20008000000 */
[----:B------:R-:W-:-:S05]  /*16e0*/  UMOV UR6, UR23 ;  /* 0x0000001700067c82 */ /* 0x000fca0008000000 */
.L_x_27:
[----:B------:R-:W-:Y:S01]  /*16f0*/  ULEA UR57, UR6, UR13, 0x3 ;  /* 0x0000000d06397291 */ /* 0x000fe2000f8e18ff */
[----:B--2---:R-:W-:Y:S01]  /*1700*/  @!P5 MOV R3, 0x18000 ;  /* 0x000180000003d802 */ /* 0x004fe20000000f00 */
[----:B--2---:R-:W-:Y:S10]  /*1710*/  @P2 BRA `(.L_x_21) ;  /* 0x00000000000c2947 */ /* 0x004ff40003800000 */
[----:B------:R-:W-:-:S04]  /*1720*/  SHF.L.U32 R5, R15, 0x1f, RZ ;  /* 0x0000001f0f057819 */ /* 0x000fc800000006ff */
[----:B------:R-:W2:Y:S02]  /*1730*/  SYNCS.PHASECHK.TRANS64.TRYWAIT P0, [UR57+0x10], R5 ;  /* 0x00001005ff0075a7 */ /* 0x000ea40008001139 */
[----:B--2---:R-:W-:Y:S05]  /*1740*/  @!P0 BRA `(.L_x_22) ;  /* 0x0000007000a08947 */ /* 0x004fea0003800000 */
.L_x_21:
[----:B------:R2:W-:Y:S01]  /*1750*/  @!P5 SYNCS.ARRIVE.TRANS64 RZ, [UR57], R3 ;  /* 0x00000003ffffd9a7 */ /* 0x0005e20008000039 */
[----:B------:R-:W-:Y:S04]  /*1760*/  BSSY.RECONVERGENT B0, `(.L_x_23) ;  /* 0x0000003000007945 */ /* 0x000fe80003800200 */
[----:B------:R-:W-:Y:S05]  /*1770*/  @P4 BRA `(.L_x_24) ;  /* 0x0000000000044947 */ /* 0x000fea0003800000 */
[----:B------:R-:W-:Y:S05]  /*1780*/  BPT.TRAP 0x1 ;  /* 0x000000040000795c */ /* 0x000fea0000300000 */
.L_x_24:
[----:B------:R-:W-:Y:S05]  /*1790*/  BSYNC.RECONVERGENT B0 ;  /* 0x0000000000007941 */ /* 0x000fea0003800200 */
.L_x_23:
[----:B------:R-:W-:Y:S01]  /*17a0*/  UIADD3 UR4, UPT, UPT, UR6, 0x1, URZ ;  /* 0x0000000106047890 */ /* 0x000fe2000fffe0ff */
[----:B------:R-:W-:Y:S01]  /*17b0*/  BSSY.RECONVERGENT B0, `(.L_x_25) ;  /* 0x000003c000007945 */ /* 0x000fe20003800200 */
[----:B------:R-:W-:Y:S02]  /*17c0*/  ELECT P0, URZ, PT ;  /* 0x0000000000ff782f */ /* 0x000fe40003800000 */
[----:B------:R-:W-:-:S04]  /*17d0*/  UISETP.NE.AND UP0, UPT, UR4, 0x2, UPT ;  /* 0x000000020400788c */ /* 0x000fc8000bf05270 */
[----:B------:R-:W-:Y:S02]  /*17e0*/  USEL UR5, URZ, 0x1, UP0 ;  /* 0x00000001ff057887 */ /* 0x000fe40008000000 */
[----:B------:R-:W-:-:S04]  /*17f0*/  USEL UR23, UR4, URZ, UP0 ;  /* 0x000000ff04177287 */ /* 0x000fc80008000000 */
[----:B------:R-:W-:Y:S01]  /*1800*/  ULEA UR4, UR23, UR13, 0x3 ;  /* 0x0000000d17047291 */ /* 0x000fe2000f8e18ff */
[----:B------:R-:W-:-:S04]  /*1810*/  LOP3.LUT R15, R15, UR5, RZ, 0x3c, !PT ;  /* 0x000000050f0f7c12 */ /* 0x000fc8000f8e3cff */
[----:B-1----:R-:W-:-:S04]  /*1820*/  SHF.L.U32 R2, R15, 0x1f, RZ ;  /* 0x0000001f0f027819 */ /* 0x002fc800000006ff */
[----:B------:R1:W1:Y:S01]  /*1830*/  SYNCS.PHASECHK.TRANS64.TRYWAIT P2, [UR4+0x10], R2 ;  /* 0x00001002ff0075a7 */ /* 0x0002620008041104 */
[----:B------:R-:W-:Y:S05]  /*1840*/  @!P0 BRA `(.L_x_26) ;  /* 0x0000000000c88947 */ /* 0x000fea0003800000 */
[----:B------:R-:W-:Y:S02]  /*1850*/  ULEA UR32, UR6, UR13, 0x10 ;  /* 0x0000000d06207291 */ /* 0x000fe4000f8e80ff */
[----:B------:R-:W-:Y:S02]  /*1860*/  UIADD3 UR4, UP1, UPT, UR38, 0x80, URZ ;  /* 0x0000008026047890 */ /* 0x000fe4000ff3e0ff */
[----:B------:R-:W-:Y:S02]  /*1870*/  USHF.L.U32 UR58, UR22, 0x7, URZ ;  /* 0x00000007163a7899 */ /* 0x000fe400080006ff */
[----:B------:R-:W-:Y:S02]  /*1880*/  ULEA UR7, UR6, UR13, 0xf ;  /* 0x0000000d06077291 */ /* 0x000fe4000f8e78ff */
[----:B------:R-:W-:Y:S02]  /*1890*/  UIADD3 UR14, UP0, UPT, UR38, 0x180, URZ ;  /* 0x00000180260e7890 */ /* 0x000fe4000ff1e0ff */
[----:B------:R-:W-:-:S02]  /*18a0*/  UIADD3.X UR5, UPT, UPT, URZ, UR39, URZ, UP1, !UPT ;  /* 0x00000027ff057290 */ /* 0x000fc40008ffe4ff */
[----:B------:R-:W-:Y:S02]  /*18b0*/  UIADD3 UR56, UPT, UPT, UR32, 0x8400, URZ ;  /* 0x0000840020387890 */ /* 0x000fe4000fffe0ff */
[----:B------:R-:W-:Y:S02]  /*18c0*/  UIADD3 UR50, UPT, UPT, UR58, 0x20, URZ ;  /* 0x000000203a327890 */ /* 0x000fe4000fffe0ff */
[----:B------:R-:W-:Y:S02]  /*18d0*/  UIADD3 UR48, UPT, UPT, UR32, 0xc400, URZ ;  /* 0x0000c40020307890 */ /* 0x000fe4000fffe0ff */
[----:B------:R-:W-:Y:S02]  /*18e0*/  UIADD3 UR42, UPT, UPT, UR58, 0x40, URZ ;  /* 0x000000403a2a7890 */ /* 0x000fe4000fffe0ff */
[----:B------:R-:W-:Y:S02]  /*18f0*/  UIADD3 UR40, UPT, UPT, UR32, 0x10400, URZ ;  /* 0x0001040020287890 */ /* 0x000fe4000fffe0ff */
[----:B------:R-:W-:-:S02]  /*1900*/  UIADD3 UR34, UPT, UPT, UR58, 0x60, URZ ;  /* 0x000000603a227890 */ /* 0x000fc4000fffe0ff */
[----:B------:R-:W-:Y:S02]  /*1910*/  UIADD3 UR32, UPT, UPT, UR32, 0x14400, URZ ;  /* 0x0001440020207890 */ /* 0x000fe4000fffe0ff */
[----:B------:R-:W-:Y:S02]  /*1920*/  UIADD3.X UR15, UPT, UPT, URZ, UR39, URZ, UP0, !UPT ;  /* 0x00000027ff0f7290 */ /* 0x000fe400087fe4ff */
[----:B------:R-:W-:Y:S02]  /*1930*/  UIADD3 UR24, UPT, UPT, UR7, 0x28400, URZ ;  /* 0x0002840007187890 */ /* 0x000fe4000fffe0ff */
[----:B------:R-:W-:Y:S01]  /*1940*/  UIADD3 UR8, UPT, UPT, UR7, 0x2a400, URZ ;  /* 0x0002a40007087890 */ /* 0x000fe2000fffe0ff */
[----:B------:R-:W-:Y:S01]  /*1950*/  UMOV UR30, 0x0 ;  /* 0x00000000001e7882 */ /* 0x000fe20000000000 */
[----:B------:R-:W-:Y:S01]  /*1960*/  UMOV UR31, 0x10000000 ;  /* 0x10000000001f7882 */ /* 0x000fe20000000000 */
[----:B------:R-:W-:Y:S01]  /*1970*/  UMOV UR49, UR57 ;  /* 0x0000003900317c82 */ /* 0x000fe20008000000 */
[----:B------:R-:W-:Y:S01]  /*1980*/  UMOV UR51, UR59 ;  /* 0x0000003b00337c82 */ /* 0x000fe20008000000 */
[----:B------:R-:W-:Y:S01]  /*1990*/  UMOV UR52, UR60 ;  /* 0x0000003c00347c82 */ /* 0x000fe20008000000 */
[----:B------:R-:W-:Y:S01]  /*19a0*/  UMOV UR41, UR57 ;  /* 0x0000003900297c82 */ /* 0x000fe20008000000 */
[----:B------:R-:W-:Y:S01]  /*19b0*/  UMOV UR43, UR59 ;  /* 0x0000003b002b7c82 */ /* 0x000fe20008000000 */
[----:B------:R-:W-:Y:S01]  /*19c0*/  UMOV UR44, UR60 ;  /* 0x0000003c002c7c82 */ /* 0x000fe20008000000 */
[----:B------:R-:W-:Y:S01]  /*19d0*/  UTMALDG.3D [UR56], [UR4], desc[UR30] ;  /* 0x00001e38040075b4 */ /* 0x000fe20008011000 */
[----:B------:R-:W-:Y:S01]  /*19e0*/  UMOV UR33, UR57 ;  /* 0x0000003900217c82 */ /* 0x000fe20008000000 */
        /* <DEDUP_REMOVED lines=10> */
[----:B------:R-:W-:Y:S01]  /*1a90*/  UIADD3 UR16, UPT, UPT, UR7, 0x2c400, URZ ;  /* 0x0002c40007107890 */ /* 0x000fe2000fffe0ff */
[----:B------:R-:W-:Y:S01]  /*1aa0*/  UMOV UR17, UR57 ;  /* 0x0000003900117c82 */ /* 0x000fe20008000000 */
[----:B------:R-:W-:Y:S01]  /*1ab0*/  UMOV UR19, UR27 ;  /* 0x0000001b00137c82 */ /* 0x000fe20008000000 */
[----:B------:R-:W-:Y:S01]  /*1ac0*/  UTMALDG.3D [UR40], [UR4], desc[UR30] ;  /* 0x00001e28040075b4 */ /* 0x000fe20008011000 */
[----:B------:R-:W-:Y:S01]  /*1ad0*/  UMOV UR20, UR60 ;  /* 0x0000003c00147c82 */ /* 0x000fe20008000000 */
[----:B------:R-:W-:Y:S01]  /*1ae0*/  UMOV UR18, UR42 ;  /* 0x0000002a00127c82 */ /* 0x000fe20008000000 */
[----:B------:R-:W-:Y:S01]  /*1af0*/  UTMALDG.3D [UR32], [UR4], desc[UR30] ;  /* 0x00001e20040075b4 */ /* 0x000fe20008011000 */
[----:B------:R-:W-:Y:S01]  /*1b00*/  UTMALDG.3D [UR24], [UR14], desc[UR30] ;  /* 0x00001e180e0075b4 */ /* 0x000fe20008011000 */
[----:B------:R2:W-:Y:S01]  /*1b10*/  UTMALDG.3D [UR8], [UR14], desc[UR30] ;  /* 0x00001e080e0075b4 */ /* 0x0005e20008011000 */
[----:B------:R1:W-:Y:S01]  /*1b20*/  UTMALDG.3D [UR16], [UR14], desc[UR30] ;  /* 0x00001e100e0075b4 */ /* 0x0003e20008011000 */
[----:B--2---:R-:W-:Y:S01]  /*1b30*/  UIADD3 UR8, UPT, UPT, UR7, 0x2e400, URZ ;  /* 0x0002e40007087890 */ /* 0x004fe2000fffe0ff */
[----:B------:R-:W-:-:S08]  /*1b40*/  UMOV UR10, UR34 ;  /* 0x00000022000a7c82 */ /* 0x000fd00008000000 */
[----:B------:R2:W-:Y:S02]  /*1b50*/  UTMALDG.3D [UR8], [UR14], desc[UR30] ;  /* 0x00001e080e0075b4 */ /* 0x0005e40008011000 */
[----:B--2---:R-:W-:Y:S01]  /*1b60*/  NOP ;  /* 0x0000000000007918 */ /* 0x004fe20000000000 */
.L_x_26:
[----:B-1----:R-:W-:Y:S05]  /*1b70*/  BSYNC.RECONVERGENT B0 ;  /* 0x0000000000007941 */ /* 0x002fea0003800200 */
.L_x_25:
[----:B------:R-:W-:Y:S01]  /*1b80*/  UIADD3 UR22, UPT, UPT, UR22, 0x1, URZ ;  /* 0x0000000116167890 */ /* 0x000fe2000fffe0ff */
[----:B------:R-:W-:Y:S01]  /*1b90*/  UMOV UR6, UR23 ;  /* 0x0000001700067c82 */ /* 0x000fe20008000000 */
[----:B------:R-:W-:Y:S02]  /*1ba0*/  UMOV UR21, UR29 ;  /* 0x0000001d00157c82 */ /* 0x000fe40008000000 */
[----:B------:R-:W-:-:S09]  /*1bb0*/  UISETP.NE.AND UP0, UPT, UR22, UR29, UPT ;  /* 0x0000001d1600728c */ /* 0x000fd2000bf05270 */
[----:B------:R-:W-:Y:S05]  /*1bc0*/  BRA.U UP0, `(.L_x_27) ;  /* 0xfffffff900c87547 */ /* 0x000fea000b83ffff */
.L_x_20:
[----:B------:R-:W-:Y:S01]  /*1bd0*/  ULEA UR4, UR23, UR13, 0x3 ;  /* 0x0000000d17047291 */ /* 0x000fe2000f8e18ff */
[----:B-1----:R-:W-:Y:S01]  /*1be0*/  SHF.L.U32 R2, R15, 0x1f, RZ ;  /* 0x0000001f0f027819 */ /* 0x002fe200000006ff */
[----:B------:R-:W-:Y:S01]  /*1bf0*/  @!P1 SYNCS.ARRIVE.TRANS64.A1T0 RZ, [UR13+0x68], RZ ;  /* 0x000068ffffff99a7 */ /* 0x000fe2000810000d */
[----:B------:R-:W-:-:S06]  /*1c00*/  UISETP.GT.AND UP0, UPT, UR46, UR37, UPT ;  /* 0x000000252e00728c */ /* 0x000fcc000bf04270 */
[----:B------:R1:W1:Y:S03]  /*1c10*/  SYNCS.PHASECHK.TRANS64.TRYWAIT P1, [UR4+0x10], R2 ;  /* 0x00001002ff0075a7 */ /* 0x0002660008021104 */
[----:B------:R-:W-:Y:S05]  /*1c20*/  BRA.U !UP0, `(.L_x_28) ;  /* 0x00000005083c7547 */ /* 0x000fea000b800000 */
[----:B------:R-:W-:Y:S01]  /*1c30*/  UIADD3 UR22, UPT, UPT, UR47, UR21, URZ ;  /* 0x000000152f167290 */ /* 0x000fe2000fffe0ff */
[----:B------:R-:W-:-:S11]  /*1c40*/  UMOV UR6, UR23 ;  /* 0x0000001700067c82 */ /* 0x000fd60008000000 */
.L_x_35:
[----:B------:R-:W-:Y:S01]  /*1c50*/  ULEA UR57, UR6, UR13, 0x3 ;  /* 0x0000000d06397291 */ /* 0x000fe2000f8e18ff */
[----:B--2---:R-:W-:Y:S01]  /*1c60*/  @!P5 MOV R3, 0x18000 ;  /* 0x000180000003d802 */ /* 0x004fe20000000f00 */
[----:B-1----:R-:W-:Y:S10]  /*1c70*/  @P1 BRA `(.L_x_29) ;  /* 0x00000000000c1947 */ /* 0x002ff40003800000 */
[----:B------:R-:W-:-:S04]  /*1c80*/  SHF.L.U32 R5, R15, 0x1f, RZ ;  /* 0x0000001f0f057819 */ /* 0x000fc800000006ff */
[----:B------:R-:W1:Y:S02]  /*1c90*/  SYNCS.PHASECHK.TRANS64.TRYWAIT P0, [UR57+0x10], R5 ;  /* 0x00001005ff0075a7 */ /* 0x000e640008001139 */
[----:B-1----:R-:W-:Y:S05]  /*1ca0*/  @!P0 BRA `(.L_x_30) ;  /* 0x0000006c00608947 */ /* 0x002fea0003800000 */
.L_x_29:
[----:B------:R2:W-:Y:S01]  /*1cb0*/  @!P5 SYNCS.ARRIVE.TRANS64 RZ, [UR57], R3 ;  /* 0x00000003ffffd9a7 */ /* 0x0005e20008000039 */
[----:B------:R-:W-:Y:S04]  /*1cc0*/  BSSY.RECONVERGENT B0, `(.L_x_31) ;  /* 0x0000003000007945 */ /* 0x000fe80003800200 */
[----:B------:R-:W-:Y:S05]  /*1cd0*/  @P4 BRA `(.L_x_32) ;  /* 0x0000000000044947 */ /* 0x000fea0003800000 */
[----:B------:R-:W-:Y:S05]  /*1ce0*/  BPT.TRAP 0x1 ;  /* 0x000000040000795c */ /* 0x000fea0000300000 */
.L_x_32:
[----:B------:R-:W-:Y:S05]  /*1cf0*/  BSYNC.RECONVERGENT B0 ;  /* 0x0000000000007941 */ /* 0x000fea0003800200 */
.L_x_31:
        /* <DEDUP_REMOVED lines=61> */
.L_x_34:
[----:B-1----:R-:W-:Y:S05]  /*20d0*/  BSYNC.RECONVERGENT B0 ;  /* 0x0000000000007941 */ /* 0x002fea0003800200 */
.L_x_33:
[----:B------:R-:W-:Y:S01]  /*20e0*/  UIADD3 UR21, UPT, UPT, UR21, 0x1, URZ ;  /* 0x0000000115157890 */ /* 0x000fe2000fffe0ff */
[----:B------:R-:W-:-:S03]  /*20f0*/  UMOV UR6, UR23 ;  /* 0x0000001700067c82 */ /* 0x000fc60008000000 */
[----:B------:R-:W-:-:S09]  /*2100*/  UISETP.NE.AND UP0, UPT, UR21, UR22, UPT ;  /* 0x000000161500728c */ /* 0x000fd2000bf05270 */
[----:B------:R-:W-:Y:S05]  /*2110*/  BRA.U UP0, `(.L_x_35) ;  /* 0xfffffff900cc7547 */ /* 0x000fea000b83ffff */
.L_x_28:
[----:B-1----:R-:W-:Y:S01]  /*2120*/  LEA R2, R14, UR13, 0x3 ;  /* 0x0000000d0e027c11 */ /* 0x002fe2000f8e18ff */
[----:B------:R-:W-:Y:S01]  /*2130*/  NOP ;  /* 0x0000000000007918 */ /* 0x000fe20000000000 */
[----:B--2---:R-:W-:Y:S02]  /*2140*/  SHF.L.U32 R3, R12, 0x1f, RZ ;  /* 0x0000001f0c037819 */ /* 0x004fe400000006ff */
[----:B------:R-:W-:Y:S02]  /*2150*/  LEA R4, R14, UR13, 0x4 ;  /* 0x0000000d0e047c11 */ /* 0x000fe4000f8e20ff */
[----:B------:R-:W1:Y:S02]  /*2160*/  SYNCS.PHASECHK.TRANS64.TRYWAIT P0, [R2+URZ+0x70], R3 ;  /* 0x00007003020075a7 */ /* 0x000e6400080011ff */
[----:B-1----:R-:W-:Y:S05]  /*2170*/  @!P0 BRA `(.L_x_36) ;  /* 0x0000006800448947 */ /* 0x002fea0003800000 */
.L_x_136:
[----:B------:R-:W2:Y:S01]  /*2180*/  LDS.128 R4, [R4+0x100] ;  /* 0x0001000004047984 */ /* 0x000ea20000000c00 */
[----:B---3--:R-:W-:Y:S01]  /*2190*/  ISETP.GE.AND P0, PT, R26, 0x1, PT ;  /* 0x000000011a00780c */ /* 0x008fe20003f06270 */
[----:B-1----:R-:W-:Y:S01]  /*21a0*/  VIADD R2, R2, 0x80 ;  /* 0x0000008002027836 */ /* 0x002fe20000000000 */
[----:B------:R-:W-:Y:S01]  /*21b0*/  @!PT LDS RZ, [RZ] ;  /* 0x00000000fffff984 */ /* 0x000fe20000000800 */
[----:B------:R-:W-:Y:S01]  /*21c0*/  @!PT LDS RZ, [RZ] ;  /* 0x00000000fffff984 */ /* 0x000fe20000000800 */
[----:B------:R-:W-:Y:S01]  /*21d0*/  @!PT LDS RZ, [RZ] ;  /* 0x00000000fffff984 */ /* 0x000fe20000000800 */
[----:B------:R-:W-:Y:S01]  /*21e0*/  @!PT LDS RZ, [RZ] ;  /* 0x00000000fffff984 */ /* 0x000fe20000000800 */
[----:B------:R1:W-:Y:S06]  /*21f0*/  MEMBAR.ALL.CTA ;  /* 0x0000000000007992 */ /* 0x0003ec0000008000 */
[----:B-1----:R-:W1:Y:S01]  /*2200*/  FENCE.VIEW.ASYNC.S ;  /* 0x00000000000073c6 */ /* 0x002e620000000000 */
[----:B------:R-:W-:-:S04]  /*2210*/  PRMT R2, RZ, 0x654, R2 ;  /* 0x00000654ff027816 */ /* 0x000fc80000000002 */
[----:B-1----:R1:W-:Y:S01]  /*2220*/  SYNCS.ARRIVE.TRANS64.RED.A1T0 RZ, [R2+URZ], RZ ;  /* 0x000000ff02ff79a7 */ /* 0x0023e200081004ff */
[----:B--2---:R-:W-:-:S13]  /*2230*/  LOP3.LUT P2, RZ, R6, 0x1, RZ, 0xc0, !PT ;  /* 0x0000000106ff7812 */ /* 0x004fda000784c0ff */
[----:B------:R-:W-:Y:S01]  /*2240*/  @P2 SHF.R.U32.HI R3, RZ, 0x10, R5 ;  /* 0x00000010ff032819 */ /* 0x000fe20000011605 */
[----:B------:R-:W-:Y:S01]  /*2250*/  VOTEU.ANY UP0, P2 ;  /* 0x0000000000ff7886 */ /* 0x000fe20001000100 */
[----:B------:R-:W-:Y:S02]  /*2260*/  @P2 MOV R13, R4 ;  /* 0x00000004000d2202 */ /* 0x000fe40000000f00 */
[----:B------:R-:W-:Y:S02]  /*2270*/  @P2 R2UR.BROADCAST UR4, R3 ;  /* 0x00000000030422ca */ /* 0x000fe400008e0000 */
[----:B------:R-:W-:-:S11]  /*2280*/  @P2 LOP3.LUT R11, R5, 0xffff, RZ, 0xc0, !PT ;  /* 0x0000ffff050b2812 */ /* 0x000fd600078ec0ff */
[----:B------:R-:W-:Y:S01]  /*2290*/  @UP0 UMOV UR60, UR4 ;  /* 0x00000004003c0c82 */ /* 0x000fe20008000000 */
[----:B-1----:R-:W-:Y:S05]  /*22a0*/  @!P0 BRA `(.L_x_37) ;  /* 0x0000000000b88947 */ /* 0x002fea0003800000 */
[----:B------:R-:W4:Y:S01]  /*22b0*/  LDC.64 R4, c[0x0][0xb18] ;  /* 0x0002c600ff047b82 */ /* 0x000f220000000a00 */
[----:B------:R-:W-:-:S07]  /*22c0*/  ISETP.NE.AND P3, PT, R26, 0x1, PT ;  /* 0x000000011a00780c */ /* 0x000fce0003f65270 */
[----:B------:R-:W1:Y:S08]  /*22d0*/  LDC.64 R6, c[0x0][0xb10] ;  /* 0x0002c400ff067b82 */ /* 0x000e700000000a00 */
[----:B------:R-:W2:Y:S08]  /*22e0*/  LDC R16, c[0x0][0xb20] ;  /* 0x0002c800ff107b82 */ /* 0x000eb00000000800 */
[----:B------:R-:W3:Y:S01]  /*22f0*/  LDC R18, c[0x0][0xb0c] ;  /* 0x0002c300ff127b82 */ /* 0x000ee20000000800 */
[----:B----4-:R-:W-:Y:S01]  /*2300*/  IMAD.HI.U32 R17, R0, R5, RZ ;  /* 0x0000000500117227 */ /* 0x010fe200078e00ff */
[----:B------:R-:W-:-:S03]  /*2310*/  ISETP.NE.AND P0, PT, R4, 0x1, PT ;  /* 0x000000010400780c */ /* 0x000fc60003f05270 */
[----:B------:R-:W-:-:S03]  /*2320*/  IMAD.HI.U32 R5, R11, R5, RZ ;  /* 0x000000050b057227 */ /* 0x000fc600078e00ff */
[----:B------:R-:W4:Y:S01]  /*2330*/  LDC.64 R2, c[0x0][0xb28] ;  /* 0x0002ca00ff027b82 */ /* 0x000f220000000a00 */
[----:B-1----:R-:W-:-:S04]  /*2340*/  IMAD.HI.U32 R20, R9, R6, RZ ;  /* 0x0000000609147227 */ /* 0x002fc800078e00ff */
[----:B------:R-:W-:Y:S01]  /*2350*/  IMAD.HI.U32 R22, R13, R6, RZ ;  /* 0x000000060d167227 */ /* 0x000fe200078e00ff */
[----:B------:R-:W-:Y:S02]  /*2360*/  SHF.R.U32.HI R20, RZ, R7, R20 ;  /* 0x00000007ff147219 */ /* 0x000fe40000011614 */
[-C--:B--2---:R-:W-:Y:S02]  /*2370*/  SHF.R.U32.HI R17, RZ, R16.reuse, R17 ;  /* 0x00000010ff117219 */ /* 0x084fe40000011611 */
[----:B------:R-:W-:Y:S02]  /*2380*/  SHF.R.U32.HI R16, RZ, R16, R5 ;  /* 0x00000010ff107219 */ /* 0x000fe40000011605 */
[----:B------:R-:W-:Y:S02]  /*2390*/  SEL R17, R0, R17, !P0 ;  /* 0x0000001100117207 */ /* 0x000fe40004000000 */
[----:B------:R-:W-:Y:S02]  /*23a0*/  SHF.R.U32.HI R22, RZ, R7, R22 ;  /* 0x00000007ff167219 */ /* 0x000fe40000011616 */
[----:B---3--:R-:W-:-:S02]  /*23b0*/  ISETP.NE.AND P1, PT, R18, 0x1, PT ;  /* 0x000000011200780c */ /* 0x008fc40003f25270 */
[----:B------:R-:W-:Y:S02]  /*23c0*/  SEL R5, R11, R16, !P0 ;  /* 0x000000100b057207 */ /* 0x000fe40004000000 */
[----:B------:R-:W-:Y:S02]  /*23d0*/  SEL R19, R9, R20, !P1 ;  /* 0x0000001409137207 */ /* 0x000fe40004800000 */
[----:B------:R-:W-:Y:S01]  /*23e0*/  SEL R7, R13, R22, !P1 ;  /* 0x000000160d077207 */ /* 0x000fe20004800000 */
[----:B----4-:R-:W-:-:S04]  /*23f0*/  IMAD.HI.U32 R20, R17, R2, RZ ;  /* 0x0000000211147227 */ /* 0x010fc800078e00ff */
[----:B------:R-:W-:Y:S01]  /*2400*/  IMAD.HI.U32 R6, R19, R2, RZ ;  /* 0x0000000213067227 */ /* 0x000fe200078e00ff */
[----:B------:R-:W-:-:S04]  /*2410*/  @P3 SHF.R.U32.HI R17, RZ, R3, R20 ;  /* 0x00000003ff113219 */ /* 0x000fc80000011614 */
        /* <DEDUP_REMOVED lines=8> */
[----:B------:R-:W-:-:S04]  /*24a0*/  @!P0 IMAD.HI.U32 R16, R7, R2, RZ ;  /* 0x0000000207108227 */ /* 0x000fc800078e00ff */
[----:B------:R-:W-:Y:S01]  /*24b0*/  IMAD.MOV R2, RZ, RZ, -R6 ;  /* 0x000000ffff027224 */ /* 0x000fe200078e0a06 */
[----:B------:R-:W-:-:S03]  /*24c0*/  @!P0 SHF.R.U32.HI R16, RZ, R3, R16 ;  /* 0x00000003ff108219 */ /* 0x000fc60000011610 */
[----:B------:R-:W-:Y:S01]  /*24d0*/  IMAD R2, R26, R2, R5 ;  /* 0x000000021a027224 */ /* 0x000fe200078e0205 */
[----:B------:R-:W-:Y:S02]  /*24e0*/  @!P0 SEL R3, R7, R16, !P3 ;  /* 0x0000001007038207 */ /* 0x000fe40005800000 */
[----:B------:R-:W-:-:S03]  /*24f0*/  IADD3 R16, PT, PT, -R5, RZ, RZ ;  /* 0x000000ff05107210 */ /* 0x000fc60007ffe1ff */
[--C-:B------:R-:W-:Y:S02]  /*2500*/  @!P0 IMAD.IADD R6, R6, 0x1, -R3.reuse ;  /* 0x0000000106068824 */ /* 0x100fe400078e0a03 */
[----:B------:R-:W-:Y:S01]  /*2510*/  @!P0 IMAD R3, R2, R19, R3 ;  /* 0x0000001302038224 */ /* 0x000fe200078e0203 */
[----:B------:R-:W-:Y:S01]  /*2520*/  IADD3 R2, PT, PT, -R7, RZ, RZ ;  /* 0x000000ff07027210 */ /* 0x000fe20007ffe1ff */
[----:B------:R-:W-:Y:S02]  /*2530*/  @!P0 IMAD R5, R26, R6, R7 ;  /* 0x000000061a058224 */ /* 0x000fe400078e0207 */
[----:B------:R-:W-:Y:S02]  /*2540*/  IMAD R11, R4, R16, R11 ;  /* 0x00000010040b7224 */ /* 0x000fe400078e020b */
[----:B------:R-:W-:Y:S02]  /*2550*/  @!P0 IMAD.MOV.U32 R7, RZ, RZ, R3 ;  /* 0x000000ffff078224 */ /* 0x000fe400078e0003 */
[----:B------:R-:W-:-:S02]  /*2560*/  IMAD R2, R18, R2, R13 ;  /* 0x0000000212027224 */ /* 0x000fc400078e020d */
[----:B------:R-:W-:Y:S02]  /*2570*/  IMAD R11, R5, R4, R11 ;  /* 0x00000004050b7224 */ /* 0x000fe400078e020b */
[----:B------:R-:W-:Y:S02]  /*2580*/  IMAD R13, R7, R18, R2 ;  /* 0x00000012070d7224 */ /* 0x000fe400078e0202 */
.L_x_37:
[----:B------:R-:W1:Y:S02]  /*2590*/  LDCU UR4, c[0x0][0xb30] ;  /* 0x00016600ff0477ac */ /* 0x000e640008000800 */
[----:B-1----:R-:W-:-:S09]  /*25a0*/  UISETP.NE.AND UP0, UPT, UR4, 0x1, UPT ;  /* 0x000000010400788c */ /* 0x002fd2000bf05270 */
[----:B------:R-:W-:Y:S05]  /*25b0*/  BRA.U UP0, `(.L_x_38) ;  /* 0x0000000100407547 */ /* 0x000fea000b800000 */
[----:B------:R-:W1:Y:S08]  /*25c0*/  LDC.64 R4, c[0x0][0xb10] ;  /* 0x0002c400ff047b82 */ /* 0x000e700000000a00 */
[----:B------:R-:W2:Y:S08]  /*25d0*/  LDC.64 R2, c[0x0][0xb18] ;  /* 0x0002c600ff027b82 */ /* 0x000eb00000000a00 */
[----:B------:R-:W3:Y:S08]  /*25e0*/  LDC R6, c[0x0][0xb20] ;  /* 0x0002c800ff067b82 */ /* 0x000ef00000000800 */
[----:B------:R-:W4:Y:S01]  /*25f0*/  LDC R16, c[0x0][0xb0c] ;  /* 0x0002c300ff107b82 */ /* 0x000f220000000800 */
[----:B-1----:R-:W-:-:S05]  /*2600*/  IMAD.HI.U32 R4, R13, R4, RZ ;  /* 0x000000040d047227 */ /* 0x002fca00078e00ff */
[----:B------:R-:W-:Y:S01]  /*2610*/  SHF.R.U32.HI R4, RZ, R5, R4 ;  /* 0x00000005ff047219 */ /* 0x000fe20000011604 */
[----:B--2---:R-:W-:Y:S01]  /*2620*/  IMAD.HI.U32 R3, R11, R3, RZ ;  /* 0x000000030b037227 */ /* 0x004fe200078e00ff */
[----:B------:R-:W-:-:S04]  /*2630*/  ISETP.NE.AND P0, PT, R2, 0x1, PT ;  /* 0x000000010200780c */ /* 0x000fc80003f05270 */
[----:B---3--:R-:W-:-:S04]  /*2640*/  SHF.R.U32.HI R6, RZ, R6, R3 ;  /* 0x00000006ff067219 */ /* 0x008fc80000011603 */
[----:B------:R-:W-:Y:S02]  /*2650*/  SEL R3, R11, R6, !P0 ;  /* 0x000000060b037207 */ /* 0x000fe40004000000 */
[----:B----4-:R-:W-:-:S04]  /*2660*/  ISETP.NE.AND P1, PT, R16, 0x1, PT ;  /* 0x000000011000780c */ /* 0x010fc80003f25270 */
[----:B------:R-:W-:-:S05]  /*2670*/  SEL R4, R13, R4, !P1 ;  /* 0x000000040d047207 */ /* 0x000fca0004800000 */
[----:B------:R-:W-:Y:S02]  /*2680*/  IMAD.IADD R5, R3, 0x1, -R4 ;  /* 0x0000000103057824 */ /* 0x000fe400078e0a04 */
[----:B------:R-:W-:Y:S02]  /*2690*/  IMAD.IADD R3, R4, 0x1, -R3 ;  /* 0x0000000104037824 */ /* 0x000fe400078e0a03 */
[----:B------:R-:W-:Y:S02]  /*26a0*/  IMAD R13, R5, R16, R13 ;  /* 0x00000010050d7224 */ /* 0x000fe400078e020d */
[----:B------:R-:W-:-:S07]  /*26b0*/  IMAD R11, R3, R2, R11 ;  /* 0x00000002030b7224 */ /* 0x000fce00078e020b */
.L_x_38:
[----:B------:R-:W-:Y:S01]  /*26c0*/  VIADD R14, R14, 0x1 ;  /* 0x000000010e0e7836 */ /* 0x000fe20000000000 */
[----:B------:R-:W-:Y:S01]  /*26d0*/  PLOP3.LUT P1, PT, PT, PT, PT, 0x80, 0x8 ;  /* 0x000000000008781c */ /* 0x000fe20003f2f070 */
[----:B------:R-:W-:Y:S02]  /*26e0*/  IMAD.IADD R21, R13, 0x1, R68 ;  /* 0x000000010d157824 */ /* 0x000fe400078e0244 */
[----:B------:R-:W-:Y:S01]  /*26f0*/  IMAD.IADD R20, R11, 0x1, R66 ;  /* 0x000000010b147824 */ /* 0x000fe200078e0242 */
[----:B------:R-:W-:-:S04]  /*2700*/  ISETP.NE.AND P0, PT, R14, 0x2, PT ;  /* 0x000000020e00780c */ /* 0x000fc80003f05270 */
[----:B------:R-:W-:Y:S02]  /*2710*/  SEL R3, RZ, 0x1, P0 ;  /* 0x00000001ff037807 */ /* 0x000fe40000000000 */
[----:B------:R-:W-:Y:S02]  /*2720*/  SEL R14, R14, RZ, P0 ;  /* 0x000000ff0e0e7207 */ /* 0x000fe40000000000 */
[----:B------:R-:W-:Y:S01]  /*2730*/  LOP3.LUT R12, R12, R3, RZ, 0x3c, !PT ;  /* 0x000000030c0c7212 */ /* 0x000fe200078e3cff */
[----:B------:R-:W-:Y:S06]  /*2740*/  @P2 BRA `(.L_x_39) ;  /* 0xffffffec00702947 */ /* 0x000fec000383ffff */
[----:B------:R-:W-:Y:S01]  /*2750*/  UIADD3 UR13, UPT, UPT, UR13, 0x10, URZ ;  /* 0x000000100d0d7890 */ /* 0x000fe2000fffe0ff */
[----:B------:R-:W-:-:S03]  /*2760*/  SHF.L.U32 R3, R15, 0x1f, RZ ;  /* 0x0000001f0f037819 */ /* 0x000fc600000006ff */
[----:B------:R-:W-:-:S09]  /*2770*/  ULEA UR4, UR23, UR13, 0x3 ;  /* 0x0000000d17047291 */ /* 0x000fd2000f8e18ff */
[----:B------:R-:W1:Y:S02]  /*2780*/  SYNCS.PHASECHK.TRANS64.TRYWAIT P0, [UR4], R3 ;  /* 0x00000003ff0075a7 */ /* 0x000e640008001104 */
[----:B-1----:R-:W-:Y:S05]  /*2790*/  @!P0 BRA `(.L_x_40) ;  /* 0x0000006000d08947 */ /* 0x002fea0003800000 */
.L_x_138:
[----:B------:R-:W-:-:S04]  /*27a0*/  UIADD3 UR4, UPT, UPT, UR23, 0x1, URZ ;  /* 0x0000000117047890 */ /* 0x000fc8000fffe0ff */
[----:B------:R-:W-:-:S04]  /*27b0*/  UISETP.NE.AND UP0, UPT, UR4, 0x2, UPT ;  /* 0x000000020400788c */ /* 0x000fc8000bf05270 */
[----:B------:R-:W-:Y:S02]  /*27c0*/  USEL UR5, URZ, 0x1, UP0 ;  /* 0x00000001ff057887 */ /* 0x000fe40008000000 */
[----:B------:R-:W-:-:S04]  /*27d0*/  USEL UR4, UR4, URZ, UP0 ;  /* 0x000000ff04047287 */ /* 0x000fc80008000000 */
[----:B------:R-:W-:Y:S01]  /*27e0*/  ULEA UR4, UR4, UR13, 0x3 ;  /* 0x0000000d04047291 */ /* 0x000fe2000f8e18ff */
[----:B-1----:R-:W-:-:S04]  /*27f0*/  LOP3.LUT R3, R15, UR5, RZ, 0x3c, !PT ;  /* 0x000000050f037c12 */ /* 0x002fc8000f8e3cff */
[----:B------:R-:W-:Y:S01]  /*2800*/  SHF.L.U32 R3, R3, 0x1f, RZ ;  /* 0x0000001f03037819 */ /* 0x000fe200000006ff */
[----:B----4-:R-:W-:-:S07]  /*2810*/  IMAD.U32 R0, RZ, RZ, UR4 ;  /* 0x00000004ff007e24 */ /* 0x010fce000f8e00ff */
.L_x_41:
[----:B-1----:R1:W2:Y:S02]  /*2820*/  SYNCS.PHASECHK.TRANS64.TRYWAIT P0, [R0+URZ], R3 ;  /* 0x00000003000075a7 */ /* 0x0022a400080011ff */
[----:B--2---:R-:W-:Y:S05]  /*2830*/  @!P0 NANOSLEEP.SYNCS 0x989680 ;  /* 0x009896800000895d */ /* 0x004fea0003900000 */
[----:B------:R-:W2:Y:S02]  /*2840*/  @!P0 SYNCS.PHASECHK.TRANS64 P0, [R0+URZ], R3 ;  /* 0x00000003000085a7 */ /* 0x000ea400080010ff */
[----:B--2---:R-:W-:Y:S05]  /*2850*/  @P0 EXIT ;  /* 0x000000000000094d */ /* 0x004fea0003800000 */
[----:B------:R-:W-:Y:S05]  /*2860*/  BRA `(.L_x_41) ;  /* 0xfffffffc00ec7947 */ /* 0x000fea000383ffff */
.L_x_17:
[----:B------:R-:W-:-:S04]  /*2870*/  UISETP.NE.AND UP1, UPT, UR45, URZ, UPT ;  /* 0x000000ff2d00728c */ /* 0x000fc8000bf25270 */
[----:B------:R-:W-:-:S09]  /*2880*/  UISETP.NE.OR UP1, UPT, UR10, 0x1, UP1 ;  /* 0x000000010a00788c */ /* 0x000fd20008f25670 */
[----:B------:R-:W-:Y:S05]  /*2890*/  BRA.U UP1, `(.L_x_42) ;  /* 0x0000000501487547 */ /* 0x000fea000b800000 */
[----:B------:R-:W-:Y:S01]  /*28a0*/  ISETP.NE.AND P2, PT, R2, RZ, PT ;  /* 0x000000ff0200720c */ /* 0x000fe20003f45270 */
[----:B------:R-:W-:Y:S01]  /*28b0*/  IMAD.MOV.U32 R12, RZ, RZ, 0x1 ;  /* 0x00000001ff0c7424 */ /* 0x000fe200078e00ff */
[----:B------:R-:W-:Y:S02]  /*28c0*/  CS2R R10, SRZ ;  /* 0x00000000000a7805 */ /* 0x000fe4000001ff00 */
[----:B------:R-:W-:Y:S01]  /*28d0*/  CS2R R8, SRZ ;  /* 0x0000000000087805 */ /* 0x000fe2000001ff00 */
[----:B------:R-:W-:Y:S01]  /*28e0*/  UMOV UR6, 0x400 ;  /* 0x0000040000067882 */ /* 0x000fe20000000000 */
[----:B------:R-:W-:Y:S01]  /*28f0*/  UMOV UR5, URZ ;  /* 0x000000ff00057c82 */ /* 0x000fe20008000000 */
[----:B------:R-:W-:-:S12]  /*2900*/  ULEA UR6, UR45, UR6, 0x18 ;  /* 0x000000062d067291 */ /* 0x000fd8000f8ec0ff */
.L_x_46:
[----:B------:R-:W-:Y:S02]  /*2910*/  LEA R0, R8, UR6, 0x3 ;  /* 0x0000000608007c11 */ /* 0x000fe4000f8e18ff */
[----:B------:R-:W-:-:S03]  /*2920*/  SHF.L.U32 R5, R9, 0x1f, RZ ;  /* 0x0000001f09057819 */ /* 0x000fc600000006ff */
[----:B------:R-:W-:Y:S01]  /*2930*/  VIADD R4, R0, 0xe0 ;  /* 0x000000e000047836 */ /* 0x000fe20000000000 */
[----:B------:R-:W1:Y:S02]  /*2940*/  SYNCS.PHASECHK.TRANS64.TRYWAIT P0, [R0+URZ+0xd0], R5 ;  /* 0x0000d005000075a7 */ /* 0x000e6400080011ff */
[----:B-1----:R-:W-:Y:S05]  /*2950*/  @!P0 BRA `(.L_x_43) ;  /* 0x0000006000788947 */ /* 0x002fea0003800000 */
.L_x_139:
[----:B------:R-:W-:Y:S01]  /*2960*/  ULEA UR4, UR5, UR6, 0x3 ;  /* 0x0000000605047291 */ /* 0x000fe2000f8e18ff */
[----:B------:R-:W-:Y:S02]  /*2970*/  PRMT R4, RZ, 0x654, R4 ;  /* 0x00000654ff047816 */ /* 0x000fe40000000004 */
[----:B-1----:R-:W-:Y:S01]  /*2980*/  SHF.L.U32 R5, R12, 0x1f, RZ ;  /* 0x0000001f0c057819 */ /* 0x002fe200000006ff */
[----:B------:R-:W-:Y:S01]  /*2990*/  UIADD3 UR7, UPT, UPT, UR4, 0x70, URZ ;  /* 0x0000007004077890 */ /* 0x000fe2000fffe0ff */
[----:B------:R1:W-:Y:S05]  /*29a0*/  SYNCS.ARRIVE.TRANS64.RED.A1T0 RZ, [R4+URZ], RZ ;  /* 0x000000ff04ff79a7 */ /* 0x0003ea00081004ff */
[----:B------:R-:W-:Y:S01]  /*29b0*/  IMAD.U32 R7, RZ, RZ, UR7 ;  /* 0x00000007ff077e24 */ /* 0x000fe2000f8e00ff */
[----:B------:R-:W2:Y:S04]  /*29c0*/  SYNCS.PHASECHK.TRANS64.TRYWAIT P0, [UR4+0x80], R5 ;  /* 0x00008005ff0075a7 */ /* 0x000ea80008001104 */
[----:B------:R-:W-:Y:S01]  /*29d0*/  PRMT R6, R2, 0x654, R7 ;  /* 0x0000065402067816 */ /* 0x000fe20000000007 */
[----:B-1----:R-:W-:Y:S01]  /*29e0*/  @!P2 IMAD.MOV.U32 R4, RZ, RZ, 0x10 ;  /* 0x00000010ff04a424 */ /* 0x002fe200078e00ff */
[----:B--2---:R-:W-:Y:S06]  /*29f0*/  @!P0 BRA `(.L_x_44) ;  /* 0x0000006000648947 */ /* 0x004fec0003800000 */
.L_x_141:
[----:B------:R-:W-:Y:S01]  /*2a00*/  ULEA UR8, UR5, UR6, 0x4 ;  /* 0x0000000605087291 */ /* 0x000fe2000f8e20ff */
[----:B------:R-:W-:Y:S01]  /*2a10*/  SEL R3, R6, R3, !P2 ;  /* 0x0000000306037207 */ /* 0x000fe20005000000 */
[----:B------:R-:W-:Y:S01]  /*2a20*/  UIADD3 UR9, UPT, UPT, UR4, 0x70, URZ ;  /* 0x0000007004097890 */ /* 0x000fe2000fffe0ff */
[----:B-1----:R-:W-:Y:S01]  /*2a30*/  LEA R0, R11, UR6, 0x3 ;  /* 0x000000060b007c11 */ /* 0x002fe2000f8e18ff */
[----:B------:R-:W-:Y:S01]  /*2a40*/  UIADD3 UR8, UPT, UPT, UR8, 0x100, URZ ;  /* 0x0000010008087890 */ /* 0x000fe2000fffe0ff */
[----:B------:R-:W-:Y:S01]  /*2a50*/  SHF.L.U32 R5, R10, 0x1f, RZ ;  /* 0x0000001f0a057819 */ /* 0x000fe200000006ff */
[----:B------:R1:W-:Y:S01]  /*2a60*/  @!P2 SYNCS.ARRIVE.TRANS64.RED RZ, [R3+URZ], R4 ;  /* 0x0000000403ffa9a7 */ /* 0x0003e200080004ff */
[----:B------:R-:W-:Y:S01]  /*2a70*/  UIADD3 UR4, UPT, UPT, UR5, 0x1, URZ ;  /* 0x0000000105047890 */ /* 0x000fe2000fffe0ff */
[----:B------:R-:W-:-:S03]  /*2a80*/  VIADD R8, R8, 0x1 ;  /* 0x0000000108087836 */ /* 0x000fc60000000000 */
[----:B------:R-:W-:Y:S02]  /*2a90*/  UISETP.NE.AND UP0, UPT, UR4, 0x2, UPT ;  /* 0x000000020400788c */ /* 0x000fe4000bf05270 */
[----:B------:R-:W-:Y:S06]  /*2aa0*/  UGETNEXTWORKID.BROADCAST [UR8], [UR9] ;  /* 0x00000000080073ca */ /* 0x000fec0008000100 */
[----:B------:R-:W-:Y:S01]  /*2ab0*/  USEL UR7, URZ, 0x1, UP0 ;  /* 0x00000001ff077887 */ /* 0x000fe20008000000 */
[----:B------:R-:W-:Y:S01]  /*2ac0*/  ISETP.NE.AND P0, PT, R8, 0x2, PT ;  /* 0x000000020800780c */ /* 0x000fe20003f05270 */
[----:B------:R-:W-:Y:S01]  /*2ad0*/  USEL UR5, UR4, URZ, UP0 ;  /* 0x000000ff04057287 */ /* 0x000fe20008000000 */
[----:B------:R-:W2:Y:S03]  /*2ae0*/  SYNCS.PHASECHK.TRANS64.TRYWAIT P1, [R0+URZ+0x70], R5 ;  /* 0x00007005000075a7 */ /* 0x000ea600080211ff */
[----:B------:R-:W-:Y:S01]  /*2af0*/  LOP3.LUT R12, R12, UR7, RZ, 0x3c, !PT ;  /* 0x000000070c0c7c12 */ /* 0x000fe2000f8e3cff */
[----:B-12---:R-:W-:Y:S07]  /*2b00*/  @!P1 BRA `(.L_x_45) ;  /* 0x0000006000389947 */ /* 0x006fee0003800000 */
.L_x_142:
[C---:B------:R-:W-:Y:S01]  /*2b10*/  LEA R4, R11.reuse, UR6, 0x4 ;  /* 0x000000060b047c11 */ /* 0x040fe2000f8e20ff */
[----:B-1----:R-:W-:Y:S01]  /*2b20*/  VIADD R0, R0, 0x80 ;  /* 0x0000008000007836 */ /* 0x002fe20000000000 */
[----:B------:R-:W-:Y:S01]  /*2b30*/  SEL R8, R8, RZ, P0 ;  /* 0x000000ff08087207 */ /* 0x000fe20000000000 */
[----:B------:R-:W-:-:S03]  /*2b40*/  VIADD R11, R11, 0x1 ;  /* 0x000000010b0b7836 */ /* 0x000fc60000000000 */
[----:B------:R-:W1:Y:S01]  /*2b50*/  LDS.128 R4, [R4+0x100] ;  /* 0x0001000004047984 */ /* 0x000e620000000c00 */
[----:B------:R-:W-:Y:S02]  /*2b60*/  PRMT R0, RZ, 0x654, R0 ;  /* 0x00000654ff007816 */ /* 0x000fe40000000000 */
[C---:B------:R-:W-:Y:S01]  /*2b70*/  ISETP.NE.AND P1, PT, R11.reuse, 0x2, PT ;  /* 0x000000020b00780c */ /* 0x040fe20003f25270 */
[----:B------:R-:W-:Y:S01]  /*2b80*/  @!PT LDS RZ, [RZ] ;  /* 0x00000000fffff984 */ /* 0x000fe20000000800 */
[----:B------:R-:W-:Y:S01]  /*2b90*/  @!PT LDS RZ, [RZ] ;  /* 0x00000000fffff984 */ /* 0x000fe20000000800 */
[----:B------:R-:W-:Y:S01]  /*2ba0*/  @!PT LDS RZ, [RZ] ;  /* 0x00000000fffff984 */ /* 0x000fe20000000800 */
[----:B------:R-:W-:Y:S01]  /*2bb0*/  @!PT LDS RZ, [RZ] ;  /* 0x00000000fffff984 */ /* 0x000fe20000000800 */
[----:B------:R2:W-:Y:S06]  /*2bc0*/  MEMBAR.ALL.CTA ;  /* 0x0000000000007992 */ /* 0x0005ec0000008000 */
[----:B--2---:R-:W2:Y:S01]  /*2bd0*/  FENCE.VIEW.ASYNC.S ;  /* 0x00000000000073c6 */ /* 0x004ea20000000000 */
[----:B------:R-:W-:Y:S01]  /*2be0*/  SEL R11, R11, RZ, P1 ;  /* 0x000000ff0b0b7207 */ /* 0x000fe20000800000 */
[----:B--2---:R2:W-:Y:S01]  /*2bf0*/  SYNCS.ARRIVE.TRANS64.RED.A1T0 RZ, [R0+URZ], RZ ;  /* 0x000000ff00ff79a7 */ /* 0x0045e200081004ff */
[----:B-1----:R-:W-:-:S02]  /*2c00*/  LOP3.LUT P3, RZ, R6, 0x1, RZ, 0xc0, !PT ;  /* 0x0000000106ff7812 */ /* 0x002fc4000786c0ff */
[----:B------:R-:W-:-:S04]  /*2c10*/  SEL R5, RZ, 0x1, P1 ;  /* 0x00000001ff057807 */ /* 0x000fc80000800000 */
[----:B------:R-:W-:Y:S02]  /*2c20*/  LOP3.LUT R10, R10, R5, RZ, 0x3c, !PT ;  /* 0x000000050a0a7212 */ /* 0x000fe400078e3cff */
[----:B--2---:R-:W-:-:S04]  /*2c30*/  SEL R0, RZ, 0x1, P0 ;  /* 0x00000001ff007807 */ /* 0x004fc80000000000 */
[----:B------:R-:W-:Y:S01]  /*2c40*/  LOP3.LUT R9, R9, R0, RZ, 0x3c, !PT ;  /* 0x0000000009097212 */ /* 0x000fe200078e3cff */
[----:B------:R-:W-:Y:S06]  /*2c50*/  @P3 BRA `(.L_x_46) ;  /* 0xfffffffc002c3947 */ /* 0x000fec000383ffff */
[----:B------:R-:W-:Y:S01]  /*2c60*/  ULEA UR4, UR5, UR6, 0x3 ;  /* 0x0000000605047291 */ /* 0x000fe2000f8e18ff */
[----:B------:R-:W-:-:S08]  /*2c70*/  SHF.L.U32 R3, R12, 0x1f, RZ ;  /* 0x0000001f0c037819 */ /* 0x000fd000000006ff */
[----:B------:R-:W1:Y:S02]  /*2c80*/  SYNCS.PHASECHK.TRANS64 P0, [UR4+0x80], R3 ;  /* 0x00008003ff0075a7 */ /* 0x000e640008001004 */
[----:B-1----:R-:W-:Y:S05]  /*2c90*/  @P0 BRA `(.L_x_47) ;  /* 0x0000000000080947 */ /* 0x002fea0003800000 */
[----:B------:R-:W1:Y:S02]  /*2ca0*/  SYNCS.PHASECHK.TRANS64.TRYWAIT P0, [UR4+0x80], R3 ;  /* 0x00008003ff0075a7 */ /* 0x000e640008001104 */
[----:B-1----:R-:W-:Y:S05]  /*2cb0*/  @!P0 BRA `(.L_x_48) ;  /* 0x0000005c00e08947 */ /* 0x002fea0003800000 */
.L_x_47:
[----:B------:R-:W-:-:S04]  /*2cc0*/  UIADD3 UR7, UPT, UPT, UR5, 0x1, URZ ;  /* 0x0000000105077890 */ /* 0x000fc8000fffe0ff */
[----:B------:R-:W-:-:S04]  /*2cd0*/  UISETP.NE.AND UP0, UPT, UR7, 0x2, UPT ;  /* 0x000000020700788c */ /* 0x000fc8000bf05270 */
[----:B------:R-:W-:Y:S02]  /*2ce0*/  USEL UR8, URZ, 0x1, UP0 ;  /* 0x00000001ff087887 */ /* 0x000fe40008000000 */
[----:B------:R-:W-:-:S04]  /*2cf0*/  USEL UR7, UR7, URZ, UP0 ;  /* 0x000000ff07077287 */ /* 0x000fc80008000000 */
[----:B------:R-:W-:Y:S01]  /*2d00*/  ULEA UR7, UR7, UR6, 0x3 ;  /* 0x0000000607077291 */ /* 0x000fe2000f8e18ff */
[----:B-1----:R-:W-:-:S04]  /*2d10*/  LOP3.LUT R3, R12, UR8, RZ, 0x3c, !PT ;  /* 0x000000080c037c12 */ /* 0x002fc8000f8e3cff */
[----:B------:R-:W-:-:S04]  /*2d20*/  SHF.L.U32 R0, R3, 0x1f, RZ ;  /* 0x0000001f03007819 */ /* 0x000fc800000006ff */
[----:B------:R-:W1:Y:S02]  /*2d30*/  SYNCS.PHASECHK.TRANS64 P0, [UR7+0x80], R0 ;  /* 0x00008000ff0075a7 */ /* 0x000e640008001007 */
[----:B-1----:R-:W-:Y:S05]  /*2d40*/  @P0 EXIT ;  /* 0x000000000000094d */ /* 0x002fea0003800000 */
[----:B------:R-:W-:Y:S02]  /*2d50*/  SHF.L.U32 R3, R3, 0x1f, RZ ;  /* 0x0000001f03037819 */ /* 0x000fe400000006ff */
[----:B------:R-:W-:-:S07]  /*2d60*/  MOV R0, UR7 ;  /* 0x0000000700007c02 */ /* 0x000fce0008000f00 */
.L_x_49:
[----:B-1----:R1:W2:Y:S02]  /*2d70*/  SYNCS.PHASECHK.TRANS64.TRYWAIT P0, [R0+URZ+0x80], R3 ;  /* 0x00008003000075a7 */ /* 0x0022a400080011ff */
[----:B--2---:R-:W-:Y:S05]  /*2d80*/  @!P0 NANOSLEEP.SYNCS 0x989680 ;  /* 0x009896800000895d */ /* 0x004fea0003900000 */
[----:B------:R-:W2:Y:S02]  /*2d90*/  @!P0 SYNCS.PHASECHK.TRANS64 P0, [R0+URZ+0x80], R3 ;  /* 0x00008003000085a7 */ /* 0x000ea400080010ff */
[----:B--2---:R-:W-:Y:S05]  /*2da0*/  @P0 EXIT ;  /* 0x000000000000094d */ /* 0x004fea0003800000 */
[----:B------:R-:W-:Y:S05]  /*2db0*/  BRA `(.L_x_49) ;  /* 0xfffffffc00ec7947 */ /* 0x000fea000383ffff */
.L_x_42:
[----:B------:R-:W-:-:S09]  /*2dc0*/  UISETP.NE.AND UP1, UPT, UR10, URZ, UPT ;  /* 0x000000ff0a00728c */ /* 0x000fd2000bf25270 */
[----:B------:R-:W-:Y:S05]  /*2dd0*/  BRA.U UP1, `(.L_x_50) ;  /* 0x0000001501047547 */ /* 0x000fea000b800000 */
[----:B------:R-:W-:Y:S01]  /*2de0*/  UMOV UR4, 0x40 ;  /* 0x0000004000047882 */ /* 0x000fe20000000000 */
[----:B------:R-:W-:Y:S01]  /*2df0*/  NOP ;  /* 0x0000000000007918 */ /* 0x000fe20000000000 */
[----:B------:R-:W-:Y:S01]  /*2e00*/  ULEA UR5, UR45, UR4, 0x18 ;  /* 0x000000042d057291 */ /* 0x000fe2000f8ec0ff */
[----:B------:R-:W-:Y:S02]  /*2e10*/  UMOV UR6, 0x400 ;  /* 0x0000040000067882 */ /* 0x000fe40000000000 */
[----:B------:R-:W-:-:S06]  /*2e20*/  ULEA UR6, UR45, UR6, 0x18 ;  /* 0x000000062d067291 */ /* 0x000fcc000f8ec0ff */
[----:B------:R-:W1:Y:S02]  /*2e30*/  LDS.U8 R0, [UR5+0x1c] ;  /* 0x00001c05ff007984 */ /* 0x000e640008000000 */
[----:B-1----:R-:W-:-:S13]  /*2e40*/  ISETP.NE.AND P0, PT, R0, RZ, PT ;  /* 0x000000ff0000720c */ /* 0x002fda0003f05270 */
[----:B------:R-:W-:Y:S05]  /*2e50*/  @P0 BRA `(.L_x_51) ;  /* 0x0000000000580947 */ /* 0x000fea0003800000 */
[----:B------:R-:W-:-:S13]  /*2e60*/  ELECT P0, URZ, PT ;  /* 0x0000000000ff782f */ /* 0x000fda0003800000 */
[----:B------:R-:W-:Y:S05]  /*2e70*/  @!P0 BRA `(.L_x_52) ;  /* 0x0000000000608947 */ /* 0x000fea0003800000 */
[----:B------:R-:W-:Y:S01]  /*2e80*/  UMOV UR4, 0x10 ;  /* 0x0000001000047882 */ /* 0x000fe20000000000 */
[----:B------:R-:W-:Y:S01]  /*2e90*/  HFMA2 R0, -RZ, RZ, 0, 5.9604644775390625e-08 ;  /* 0x00000001ff007431 */ /* 0x000fe200000001ff */
[----:B------:R-:W-:-:S03]  /*2ea0*/  MOV R2, 0xffff ;  /* 0x0000ffff00027802 */ /* 0x000fc60000000f00 */
[----:B------:R-:W-:Y:S04]  /*2eb0*/  DEPBAR.LE SB1, 0x36 ;  /* 0x00009d800000791a */ /* 0x000fe80000000000 */
[----:B------:R-:W1:Y:S02]  /*2ec0*/  UTCATOMSWS.FIND_AND_SET.ALIGN UP0, UR4, UR4 ;  /* 0x00000004000475e3 */ /* 0x000e640008000800 */
[----:B-1----:R-:W-:Y:S01]  /*2ed0*/  MOV R3, UR4 ;  /* 0x0000000400037c02 */ /* 0x002fe20008000f00 */
[----:B------:R-:W-:Y:S06]  /*2ee0*/  BRA.U UP0, `(.L_x_53) ;  /* 0x0000000100187547 */ /* 0x000fec000b800000 */
.L_x_54:
[----:B------:R-:W-:Y:S05]  /*2ef0*/  NANOSLEEP 0x64 ;  /* 0x000000640000795d */ /* 0x000fea0003800000 */
[----:B------:R-:W-:-:S05]  /*2f00*/  UMOV UR4, 0x10 ;  /* 0x0000001000047882 */ /* 0x000fca0000000000 */
[----:B------:R-:W-:Y:S04]  /*2f10*/  DEPBAR.LE SB1, 0x36 ;  /* 0x00009d800000791a */ /* 0x000fe80000000000 */
[----:B------:R-:W1:Y:S02]  /*2f20*/  UTCATOMSWS.FIND_AND_SET.ALIGN UP0, UR4, UR4 ;  /* 0x00000004000475e3 */ /* 0x000e640008000800 */
[----:B-1----:R-:W-:Y:S01]  /*2f30*/  MOV R3, UR4 ;  /* 0x0000000400037c02 */ /* 0x002fe20008000f00 */
[----:B------:R-:W-:Y:S05]  /*2f40*/  BRA.U !UP0, `(.L_x_54) ;  /* 0xfffffffd08e87547 */ /* 0x000fea000b83ffff */
.L_x_53:
[-C--:B------:R-:W-:Y:S02]  /*2f50*/  SHF.L.U32 R2, R2, R3.reuse, RZ ;  /* 0x0000000302027219 */ /* 0x080fe400000006ff */
[----:B------:R-:W-:Y:S01]  /*2f60*/  SHF.L.U32 R0, R0, R3, RZ ;  /* 0x0000000300007219 */ /* 0x000fe200000006ff */
[----:B------:R-:W-:Y:S02]  /*2f70*/  IMAD.SHL.U32 R3, R3, 0x20, RZ ;  /* 0x0000002003037824 */ /* 0x000fe400078e00ff */
[----:B------:R1:W-:Y:S04]  /*2f80*/  ATOMS.OR RZ, [UR5+0x14], R2 ;  /* 0x00001402ffff798c */ /* 0x0003e8000b000005 */
[----:B------:R1:W-:Y:S04]  /*2f90*/  ATOMS.OR RZ, [UR5+0x18], R0 ;  /* 0x00001800ffff798c */ /* 0x0003e8000b000005 */
[----:B------:R1:W-:Y:S01]  /*2fa0*/  STS [UR6+0x120], R3 ;  /* 0x00012003ff007988 */ /* 0x0003e20008000806 */
[----:B------:R-:W-:Y:S05]  /*2fb0*/  BRA `(.L_x_52) ;  /* 0x0000000000107947 */ /* 0x000fea0003800000 */
.L_x_51:
[----:B------:R-:W-:Y:S02]  /*2fc0*/  MOV R0, 0xffffffff ;  /* 0xffffffff00007802 */ /* 0x000fe40000000f00 */
[----:B------:R-:W-:-:S03]  /*2fd0*/  MOV R2, 0x3000 ;  /* 0x0000300000027802 */ /* 0x000fc60000000f00 */
[----:B------:R1:W-:Y:S04]  /*2fe0*/  STS [UR6+0x120], R0 ;  /* 0x00012000ff007988 */ /* 0x0003e80008000806 */
[----:B-1-3-5:R-:W-:Y:S05]  /*2ff0*/  CALL.REL.NOINC `($__internal_1_$__cuda_sm10x_tcgen05_guardrail_trap_phase_invalid_during_alloc) ;  /* 0x00000064002c7944 */ /* 0x02afea0003c00000 */
.L_x_52:
[----:B------:R-:W-:Y:S05]  /*3000*/  WARPSYNC.ALL ;  /* 0x0000000000007948 */ /* 0x000fea0003800000 */
[----:B------:R-:W2:Y:S01]  /*3010*/  S2UR UR4, SR_CgaCtaId ;  /* 0x00000000000479c3 */ /* 0x000ea20000008800 */
[----:B------:R-:W-:Y:S01]  /*3020*/  UMOV UR70, 0x400 ;  /* 0x0000040000467882 */ /* 0x000fe20000000000 */
[----:B------:R-:W-:-:S06]  /*3030*/  NOP ;  /* 0x0000000000007918 */ /* 0x000fcc0000000000 */
[----:B------:R-:W-:Y:S06]  /*3040*/  BAR.ARV 0x6, 0xa0 ;  /* 0x0182800000007b1d */ /* 0x000fec0000002000 */
[----:B------:R-:W4:Y:S01]  /*3050*/  LDCU UR5, c[0x0][0x38c] ;  /* 0x00007180ff0577ac */ /* 0x000f220008000800 */
[----:B------:R-:W-:Y:S01]  /*3060*/  IMAD.MOV.U32 R11, RZ, RZ, 0x1 ;  /* 0x00000001ff0b7424 */ /* 0x000fe200078e00ff */
[----:B------:R-:W-:Y:S01]  /*3070*/  CS2R R8, SRZ ;  /* 0x0000000000087805 */ /* 0x000fe2000001ff00 */
[----:B------:R-:W-:Y:S01]  /*3080*/  IMAD.MOV.U32 R10, RZ, RZ, RZ ;  /* 0x000000ffff0a7224 */ /* 0x000fe200078e00ff */
[----:B------:R-:W3:Y:S01]  /*3090*/  LDCU UR7, c[0x0][0x38c] ;  /* 0x00007180ff0777ac */ /* 0x000ee20008000800 */
[----:B------:R-:W-:Y:S01]  /*30a0*/  UMOV UR9, URZ ;  /* 0x000000ff00097c82 */ /* 0x000fe20008000000 */
[----:B------:R-:W-:Y:S01]  /*30b0*/  UMOV UR76, 0x0 ;  /* 0x00000000004c7882 */ /* 0x000fe20000000000 */
[----:B--2---:R-:W-:Y:S01]  /*30c0*/  ULEA UR70, UR4, UR70, 0x18 ;  /* 0x0000004604467291 */ /* 0x004fe2000f8ec0ff */
[----:B------:R-:W-:-:S02]  /*30d0*/  UMOV UR77, 0x8100910 ;  /* 0x08100910004d7882 */ /* 0x000fc40000000000 */
[----:B------:R-:W-:Y:S01]  /*30e0*/  UMOV UR4, URZ ;  /* 0x000000ff00047c82 */ /* 0x000fe20008000000 */
[----:B------:R-:W-:Y:S01]  /*30f0*/  UIADD3 UR6, UPT, UPT, UR70, 0x28400, URZ ;  /* 0x0002840046067890 */ /* 0x000fe2000fffe0ff */
[----:B------:R-:W-:Y:S01]  /*3100*/  IMAD.U32 R15, RZ, RZ, UR4 ;  /* 0x00000004ff0f7e24 */ /* 0x000fe2000f8e00ff */
[----:B------:R-:W-:Y:S01]  /*3110*/  UMOV UR74, 0x0 ;  /* 0x00000000004a7882 */ /* 0x000fe20000000000 */
[----:B------:R-:W-:Y:S01]  /*3120*/  UMOV UR75, 0x8100910 ;  /* 0x08100910004b7882 */ /* 0x000fe20000000000 */
[----:B----4-:R-:W-:Y:S01]  /*3130*/  UIADD3 UR5, UPT, UPT, UR5, 0x7f, URZ ;  /* 0x0000007f05057890 */ /* 0x010fe2000fffe0ff */
[----:B-1----:R-:W1:Y:S03]  /*3140*/  LDS R0, [UR70+0x120] ;  /* 0x00012046ff007984 */ /* 0x002e660008000800 */
[----:B------:R-:W-:Y:S02]  /*3150*/  USHF.R.S32.HI UR4, URZ, 0x1f, UR5 ;  /* 0x0000001fff047899 */ /* 0x000fe40008011405 */
[----:B---3--:R-:W-:-:S02]  /*3160*/  UISETP.GE.AND UP3, UPT, UR7, 0x1, UPT ;  /* 0x000000010700788c */ /* 0x008fc4000bf66270 */
[----:B------:R-:W-:Y:S02]  /*3170*/  ULEA.HI UR4, UR4, UR5, URZ, 0x7 ;  /* 0x0000000504047291 */ /* 0x000fe4000f8f38ff */
[----:B------:R-:W-:Y:S02]  /*3180*/  UIADD3 UR5, UPT, UPT, UR70, 0x8400, URZ ;  /* 0x0000840046057890 */ /* 0x000fe4000fffe0ff */
[----:B------:R-:W-:Y:S02]  /*3190*/  USHF.R.S32.HI UR8, URZ, 0x7, UR4 ;  /* 0x00000007ff087899 */ /* 0x000fe40008011404 */
[----:B------:R-:W-:Y:S02]  /*31a0*/  USHF.R.U32.HI UR4, URZ, 0x4, UR6 ;  /* 0x00000004ff047899 */ /* 0x000fe40008011606 */
[----:B------:R-:W-:Y:S02]  /*31b0*/  UISETP.LT.AND UP0, UPT, UR8, 0x1, UPT ;  /* 0x000000010800788c */ /* 0x000fe4000bf01270 */
[----:B------:R-:W-:Y:S01]  /*31c0*/  IMAD.U32 R12, RZ, RZ, UR8 ;  /* 0x00000008ff0c7e24 */ /* 0x000fe2000f8e00ff */
[----:B------:R-:W-:-:S02]  /*31d0*/  ULOP3.LUT UR4, UR4, 0x3fff, URZ, 0xc0, !UPT ;  /* 0x00003fff04047892 */ /* 0x000fc4000f8ec0ff */
[----:B------:R-:W-:Y:S02]  /*31e0*/  USEL UR6, UR8, 0x1, !UP0 ;  /* 0x0000000108067887 */ /* 0x000fe4000c000000 */
[----:B------:R-:W-:Y:S02]  /*31f0*/  ULOP3.LUT UR73, UR4, 0x10000, URZ, 0xfc, !UPT ;  /* 0x0001000004497892 */ /* 0x000fe4000f8efcff */
[----:B------:R-:W-:Y:S02]  /*3200*/  UIADD3 UR4, UPT, UPT, -UR6, URZ, URZ ;  /* 0x000000ff06047290 */ /* 0x000fe4000fffe1ff */
[----:B------:R-:W-:-:S04]  /*3210*/  USHF.R.U32.HI UR5, URZ, 0x4, UR5 ;  /* 0x00000004ff057899 */ /* 0x000fc80008011605 */
[----:B------:R-:W-:Y:S01]  /*3220*/  ULOP3.LUT UR5, UR5, 0x3fff, URZ, 0xc0, !UPT ;  /* 0x00003fff05057892 */ /* 0x000fe2000f8ec0ff */
[----:B------:R-:W-:-:S03]  /*3230*/  MOV R14, UR4 ;  /* 0x00000004000e7c02 */ /* 0x000fc60008000f00 */
[----:B------:R-:W-:Y:S01]  /*3240*/  ULOP3.LUT UR72, UR5, 0x10000, URZ, 0xfc, !UPT ;  /* 0x0001000005487892 */ /* 0x000fe2000f8efcff */
[----:B-1----:R-:W-:-:S13]  /*3250*/  R2UR UR8, R0 ;  /* 0x00000000000872ca */ /* 0x002fda00000e0000 */
[----:B------:R-:W-:-:S07]  /*3260*/  MOV R16, UR8 ;  /* 0x0000000800107c02 */ /* 0x000fce0008000f00 */
.L_x_61:
[----:B------:R-:W-:Y:S02]  /*3270*/  LEA R0, R10, UR70, 0x3 ;  /* 0x000000460a007c11 */ /* 0x000fe4000f8e18ff */
[----:B------:R-:W-:Y:S02]  /*3280*/  SHF.L.U32 R5, R9, 0x1f, RZ ;  /* 0x0000001f09057819 */ /* 0x000fe400000006ff */
[----:B------:R-:W-:Y:S01]  /*3290*/  PLOP3.LUT P0, PT, PT, PT, UP3, 0x80, 0x8 ;  /* 0x000000000008781c */ /* 0x000fe20003f0f038 */
[----:B------:R-:W-:Y:S01]  /*32a0*/  VIADD R3, R0, 0x80 ;  /* 0x0000008000037836 */ /* 0x000fe20000000000 */
[----:B-1----:R-:W1:Y:S02]  /*32b0*/  SYNCS.PHASECHK.TRANS64.TRYWAIT P1, [R0+URZ+0x70], R5 ;  /* 0x00007005000075a7 */ /* 0x002e6400080211ff */
[----:B-1----:R-:W-:Y:S09]  /*32c0*/  @!P1 BRA `(.L_x_55) ;  /* 0x0000005800749947 */ /* 0x002ff20003800000 */
.L_x_144:
[----:B------:R-:W-:Y:S01]  /*32d0*/  LEA R4, R10, UR70, 0x4 ;  /* 0x000000460a047c11 */ /* 0x000fe2000f8e20ff */
[----:B------:R-:W-:Y:S01]  /*32e0*/  @UP3 ULEA UR4, UR9, UR70, 0x3 ;  /* 0x0000004609043291 */ /* 0x000fe2000f8e18ff */
[----:B------:R-:W-:Y:S02]  /*32f0*/  R2UR UR5, R15 ;  /* 0x000000000f0572ca */ /* 0x000fe400000e0000 */
[----:B------:R-:W-:Y:S02]  /*3300*/  PLOP3.LUT P2, PT, PT, PT, PT, 0x80, 0x8 ;  /* 0x000000000008781c */ /* 0x000fe40003f4f070 */
[----:B-1----:R-:W1:Y:S01]  /*3310*/  LDS.128 R4, [R4+0x100] ;  /* 0x0001000004047984 */ /* 0x002e620000000c00 */
[----:B------:R-:W-:Y:S02]  /*3320*/  PRMT R3, RZ, 0x654, R3 ;  /* 0x00000654ff037816 */ /* 0x000fe40000000003 */
[----:B------:R-:W-:Y:S01]  /*3330*/  @P0 SHF.L.U32 R2, R8, 0x1f, RZ ;  /* 0x0000001f08020819 */ /* 0x000fe200000006ff */
[----:B------:R-:W-:Y:S01]  /*3340*/  @!PT LDS RZ, [RZ] ;  /* 0x00000000fffff984 */ /* 0x000fe20000000800 */
[----:B------:R-:W-:Y:S01]  /*3350*/  @!PT LDS RZ, [RZ] ;  /* 0x00000000fffff984 */ /* 0x000fe20000000800 */
[----:B------:R-:W-:Y:S01]  /*3360*/  @!PT LDS RZ, [RZ] ;  /* 0x00000000fffff984 */ /* 0x000fe20000000800 */
[----:B------:R-:W-:Y:S01]  /*3370*/  @!PT LDS RZ, [RZ] ;  /* 0x00000000fffff984 */ /* 0x000fe20000000800 */
[----:B------:R2:W-:Y:S06]  /*3380*/  MEMBAR.ALL.CTA ;  /* 0x0000000000007992 */ /* 0x0005ec0000008000 */
[----:B--2---:R-:W2:Y:S01]  /*3390*/  FENCE.VIEW.ASYNC.S ;  /* 0x00000000000073c6 */ /* 0x004ea20000000000 */
[----:B------:R-:W-:-:S02]  /*33a0*/  SHF.L.U32 R0, R11, 0x1f, RZ ;  /* 0x0000001f0b007819 */ /* 0x000fc400000006ff */
[----:B------:R-:W-:Y:S01]  /*33b0*/  R2UR UR6, R16 ;  /* 0x00000000100672ca */ /* 0x000fe200000e0000 */
[----:B------:R-:W-:-:S06]  /*33c0*/  ULEA UR7, UR5, UR70, 0x3 ;  /* 0x0000004605077291 */ /* 0x000fcc000f8e18ff */
[----:B------:R-:W-:-:S06]  /*33d0*/  IMAD.U32 R13, RZ, RZ, UR7 ;  /* 0x00000007ff0d7e24 */ /* 0x000fcc000f8e00ff */
[----:B------:R-:W-:Y:S01]  /*33e0*/  ULEA UR8, UR5, UR6, 0x6 ;  /* 0x0000000605087291 */ /* 0x000fe2000f8e30ff */
[----:B--2---:R2:W-:Y:S01]  /*33f0*/  SYNCS.ARRIVE.TRANS64.RED.A1T0 RZ, [R3+URZ], RZ ;  /* 0x000000ff03ff79a7 */ /* 0x0045e200081004ff */
[----:B------:R2:W3:Y:S01]  /*3400*/  @P0 SYNCS.PHASECHK.TRANS64.TRYWAIT P2, [UR4], R2 ;  /* 0x00000002ff0005a7 */ /* 0x0004e20008041104 */
[----:B-1----:R-:W-:Y:S01]  /*3410*/  LOP3.LUT P1, RZ, R6, 0x1, RZ, 0xc0, !PT ;  /* 0x0000000106ff7812 */ /* 0x002fe2000782c0ff */
[----:B------:R-:W1:Y:S02]  /*3420*/  SYNCS.PHASECHK.TRANS64.TRYWAIT P0, [UR7+0xb0], R0 ;  /* 0x0000b000ff0075a7 */ /* 0x000e640008001107 */
[----:B-123--:R-:W-:Y:S10]  /*3430*/  @!P0 BRA `(.L_x_56) ;  /* 0x00000058002c8947 */ /* 0x00eff40003800000 */
.L_x_146:
[----:B------:R-:W-:Y:S01]  /*3440*/  IADD3 R10, PT, PT, R10, 0x1, RZ ;  /* 0x000000010a0a7810 */ /* 0x000fe20007ffe0ff */
[----:B------:R-:W-:Y:S06]  /*3450*/  BRA.U !UP3, `(.L_x_57) ;  /* 0x000000050bec7547 */ /* 0x000fec000b800000 */
[----:B------:R-:W-:Y:S01]  /*3460*/  R2UR UR69, R14 ;  /* 0x000000000e4572ca */ /* 0x000fe200000e0000 */
[----:B------:R-:W-:Y:S01]  /*3470*/  UPLOP3.LUT UP4, UPT, UPT, UPT, UPT, 0x40, 0x4 ;  /* 0x000000000004789c */ /* 0x000fe20003f8e870 */
[----:B------:R-:W-:Y:S01]  /*3480*/  R2UR UR68, R12 ;  /* 0x000000000c4472ca */ /* 0x000fe200000e0000 */
[----:B------:R-:W-:-:S14]  /*3490*/  UMOV UR7, UR9 ;  /* 0x0000000900077c82 */ /* 0x000fdc0008000000 */
.L_x_60:
[----:B------:R-:W-:Y:S02]  /*34a0*/  UIADD3 UR69, UPT, UPT, UR69, 0x1, URZ ;  /* 0x0000000145457890 */ /* 0x000fe4000fffe0ff */
[----:B--2---:R-:W-:Y:S02]  /*34b0*/  ULEA UR5, UR7, UR70, 0x3 ;  /* 0x0000004607057291 */ /* 0x004fe4000f8e18ff */
[----:B------:R-:W-:Y:S01]  /*34c0*/  UISETP.NE.AND UP0, UPT, UR69, URZ, UPT ;  /* 0x000000ff4500728c */ /* 0x000fe2000bf05270 */
[----:B------:R-:W-:Y:S10]  /*34d0*/  @P2 BRA `(.L_x_58) ;  /* 0x00000000000c2947 */ /* 0x000ff40003800000 */
[----:B-1----:R-:W-:Y:S04]  /*34e0*/  SHF.L.U32 R3, R8, 0x1f, RZ ;  /* 0x0000001f08037819 */ /* 0x002fe800000006ff */
[----:B------:R-:W1:Y:S02]  /*34f0*/  SYNCS.PHASECHK.TRANS64.TRYWAIT P0, [UR5], R3 ;  /* 0x00000003ff0075a7 */ /* 0x000e640008001105 */
[----:B-1----:R-:W-:Y:S05]  /*3500*/  @!P0 BRA `(.L_x_59) ;  /* 0x0000005800148947 */ /* 0x002fea0003800000 */
.L_x_58:
[----:B------:R-:W-:Y:S01]  /*3510*/  UISETP.NE.AND UP1, UPT, UR68, 0x1, UPT ;  /* 0x000000014400788c */ /* 0x000fe2000bf25270 */
[----:B------:R-:W-:Y:S01]  /*3520*/  PLOP3.LUT P2, PT, PT, PT, PT, 0x80, 0x8 ;  /* 0x000000000008781c */ /* 0x000fe20003f4f070 */
[----:B------:R-:W-:Y:S01]  /*3530*/  UIADD3 UR9, UPT, UPT, UR7, 0x1, URZ ;  /* 0x0000000107097890 */ /* 0x000fe2000fffe0ff */
[----:B-1----:R-:W-:Y:S01]  /*3540*/  MOV.SPILL R3, UR75 ;  /* 0x0000004b00037c02 */ /* 0x002fe20009000f00 */
[----:B------:R-:W-:Y:S01]  /*3550*/  UIADD3 UR71, UPT, UPT, UR5, 0x10, URZ ;  /* 0x0000001005477890 */ /* 0x000fe2000fffe0ff */
[----:B------:R-:W-:Y:S01]  /*3560*/  MOV.SPILL R2, UR74 ;  /* 0x0000004a00027c02 */ /* 0x000fe20009000f00 */
[----:B------:R-:W-:Y:S01]  /*3570*/  UISETP.NE.AND UP2, UPT, UR9, 0x2, UPT ;  /* 0x000000020900788c */ /* 0x000fe2000bf45270 */
[----:B------:R-:W-:Y:S01]  /*3580*/  PLOP3.LUT P0, PT, PT, PT, UP1, 0x80, 0x8 ;  /* 0x000000000008781c */ /* 0x000fe20003f0f018 */
[----:B------:R-:W-:Y:S02]  /*3590*/  ULEA UR6, UR7, UR73, 0xb ;  /* 0x0000004907067291 */ /* 0x000fe4000f8e58ff */
[----:B------:R-:W-:Y:S02]  /*35a0*/  USEL UR5, URZ, 0x1, UP2 ;  /* 0x00000001ff057887 */ /* 0x000fe40009000000 */
[----:B------:R-:W-:Y:S02]  /*35b0*/  USEL UR9, UR9, URZ, UP2 ;  /* 0x000000ff09097287 */ /* 0x000fe40009000000 */
[----:B------:R-:W-:Y:S02]  /*35c0*/  ULEA UR4, UR7, UR72, 0xc ;  /* 0x0000004807047291 */ /* 0x000fe4000f8e60ff */
[----:B------:R-:W-:Y:S01]  /*35d0*/  @UP1 ULEA UR7, UR9, UR70, 0x3 ;  /* 0x0000004609071291 */ /* 0x000fe2000f8e18ff */
[----:B------:R-:W-:Y:S01]  /*35e0*/  LOP3.LUT R8, R8, UR5, RZ, 0x3c, !PT ;  /* 0x0000000508087c12 */ /* 0x000fe2000f8e3cff */
[----:B------:R-:W-:Y:S02]  /*35f0*/  UIADD3 UR20, UPT, UPT, UR6, 0x2, URZ ;  /* 0x0000000206147890 */ /* 0x000fe4000fffe0ff */
[----:B------:R-:W-:Y:S01]  /*3600*/  UIADD3 UR18, UPT, UPT, UR4, 0x2, URZ ;  /* 0x0000000204127890 */ /* 0x000fe2000fffe0ff */
[----:B------:R-:W-:Y:S01]  /*3610*/  @P0 SHF.L.U32 R0, R8, 0x1f, RZ ;  /* 0x0000001f08000819 */ /* 0x000fe200000006ff */
[----:B------:R-:W-:Y:S02]  /*3620*/  UIADD3 UR14, UPT, UPT, UR6, 0x4, URZ ;  /* 0x00000004060e7890 */ /* 0x000fe4000fffe0ff */
[----:B------:R-:W-:Y:S01]  /*3630*/  UIADD3 UR12, UPT, UPT, UR4, 0x4, URZ ;  /* 0x00000004040c7890 */ /* 0x000fe2000fffe0ff */
[----:B------:R2:W3:Y:S01]  /*3640*/  @P0 SYNCS.PHASECHK.TRANS64.TRYWAIT P2, [UR7], R0 ;  /* 0x00000000ff0005a7 */ /* 0x0004e20008041107 */
[----:B------:R-:W-:Y:S02]  /*3650*/  UIADD3 UR66, UPT, UPT, UR6, 0x6, URZ ;  /* 0x0000000606427890 */ /* 0x000fe4000fffe0ff */
        /* <DEDUP_REMOVED lines=24> */
[----:B------:R-:W-:Y:S01]  /*37e0*/  UIADD3 UR68, UPT, UPT, UR68, -0x1, URZ ;  /* 0xffffffff44447890 */ /* 0x000fe2000fffe0ff */
[----:B------:R-:W-:Y:S01]  /*37f0*/  UMOV UR7, 0x40004040 ;  /* 0x4000404000077882 */ /* 0x000fe20000000000 */
[----:B------:R-:W-:Y:S01]  /*3800*/  UMOV UR74, 0x0 ;  /* 0x00000000004a7882 */ /* 0x000fe20000000000 */
[----:B------:R-:W-:Y:S01]  /*3810*/  UMOV UR75, 0x8100910 ;  /* 0x08100910004b7882 */ /* 0x000fe20000000000 */
[----:B------:R-:W-:Y:S01]  /*3820*/  UMOV UR5, 0x40004040 ;  /* 0x4000404000057882 */ /* 0x000fe20000000000 */
[----:B------:R-:W-:Y:S01]  /*3830*/  UMOV UR21, 0x40004040 ;  /* 0x4000404000157882 */ /* 0x000fe20000000000 */
[----:B------:R1:W-:Y:S01]  /*3840*/  UTCHMMA gdesc[UR4], gdesc[UR6], tmem[UR8], tmem[UR74], idesc[UR75], UP4 ;  /* 0x00ff4a06040075ea */ /* 0x0003e2000a000008 */
[----:B------:R-:W-:Y:S01]  /*3850*/  UPLOP3.LUT UP4, UPT, UPT, UPT, UPT, 0x80, 0x8 ;  /* 0x000000000008789c */ /* 0x000fe20003f8f070 */
[----:B------:R-:W-:Y:S01]  /*3860*/  UMOV UR19, 0x40004040 ;  /* 0x4000404000137882 */ /* 0x000fe20000000000 */
[----:B------:R-:W-:Y:S01]  /*3870*/  UMOV UR15, 0x40004040 ;  /* 0x40004040000f7882 */ /* 0x000fe20000000000 */
[----:B------:R4:W-:Y:S01]  /*3880*/  UTCHMMA gdesc[UR18], gdesc[UR20], tmem[UR8], tmem[UR74], idesc[UR75], UPT ;  /* 0x00ff4a14120075ea */ /* 0x0009e2000b800008 */
[----:B------:R-:W-:Y:S01]  /*3890*/  UMOV UR13, 0x40004040 ;  /* 0x40004040000d7882 */ /* 0x000fe20000000000 */
        /* <DEDUP_REMOVED lines=18> */
[----:B-1----:R-:W-:Y:S01]  /*39c0*/  UIADD3 UR4, UPT, UPT, UR4, 0xc06, URZ ;  /* 0x00000c0604047890 */ /* 0x002fe2000fffe0ff */
[----:B------:R-:W-:Y:S01]  /*39d0*/  UMOV UR6, 0x0 ;  /* 0x0000000000067882 */ /* 0x000fe20000000000 */
[----:B------:R-:W-:Y:S01]  /*39e0*/  UMOV UR7, 0x8100910 ;  /* 0x0810091000077882 */ /* 0x000fe20000000000 */
[----:B------:R-:W-:Y:S01]  /*39f0*/  UMOV UR31, 0x40004040 ;  /* 0x40004040001f7882 */ /* 0x000fe20000000000 */
[----:B----4-:R-:W-:Y:S01]  /*3a00*/  UMOV UR20, 0x0 ;  /* 0x0000000000147882 */ /* 0x010fe20000000000 */
[----:B------:R-:W-:Y:S01]  /*3a10*/  UMOV UR21, 0x8100910 ;  /* 0x0810091000157882 */ /* 0x000fe20000000000 */
[----:B------:R-:W-:Y:S01]  /*3a20*/  R2UR.FILL UR75, R3 ;  /* 0x00000000034b72ca */ /* 0x000fe200004e0000 */
[----:B------:R1:W-:Y:S01]  /*3a30*/  UTCHMMA gdesc[UR12], gdesc[UR14], tmem[UR8], tmem[UR20], idesc[UR21], UPT ;  /* 0x00ff140e0c0075ea */ /* 0x0003e2000b800008 */
[----:B------:R-:W-:Y:S01]  /*3a40*/  R2UR.FILL UR74, R2 ;  /* 0x00000000024a72ca */ /* 0x000fe200004e0000 */
[----:B------:R-:W-:Y:S01]  /*3a50*/  UTCHMMA gdesc[UR64], gdesc[UR66], tmem[UR8], tmem[UR20], idesc[UR21], UPT ;  /* 0x00ff1442400075ea */ /* 0x000fe2000b800008 */
[----:B------:R-:W-:Y:S01]  /*3a60*/  UTCHMMA gdesc[UR60], gdesc[UR62], tmem[UR8], tmem[UR20], idesc[UR21], UPT ;  /* 0x00ff143e3c0075ea */ /* 0x000fe2000b800008 */
[----:B------:R-:W-:Y:S01]  /*3a70*/  UMOV UR18, 0x0 ;  /* 0x0000000000127882 */ /* 0x000fe20000000000 */
[----:B------:R-:W-:Y:S01]  /*3a80*/  UMOV UR19, 0x8100910 ;  /* 0x0810091000137882 */ /* 0x000fe20000000000 */
[----:B------:R-:W-:Y:S01]  /*3a90*/  UMOV UR29, 0x40004040 ;  /* 0x40004040001d7882 */ /* 0x000fe20000000000 */
[----:B------:R-:W-:Y:S01]  /*3aa0*/  UTCHMMA gdesc[UR56], gdesc[UR58], tmem[UR8], tmem[UR18], idesc[UR19], UPT ;  /* 0x00ff123a380075ea */ /* 0x000fe2000b800008 */
[----:B------:R-:W-:Y:S01]  /*3ab0*/  UTCHMMA gdesc[UR52], gdesc[UR54], tmem[UR8], tmem[UR18], idesc[UR19], UPT ;  /* 0x00ff1236340075ea */ /* 0x000fe2000b800008 */
[----:B------:R-:W-:Y:S01]  /*3ac0*/  UTCHMMA gdesc[UR48], gdesc[UR50], tmem[UR8], tmem[UR18], idesc[UR19], UPT ;  /* 0x00ff1232300075ea */ /* 0x000fe2000b800008 */
[----:B------:R-:W-:Y:S01]  /*3ad0*/  UTCHMMA gdesc[UR44], gdesc[UR46], tmem[UR8], tmem[UR6], idesc[UR7], UPT ;  /* 0x00ff062e2c0075ea */ /* 0x000fe2000b800008 */
[----:B------:R-:W-:Y:S01]  /*3ae0*/  UTCHMMA gdesc[UR40], gdesc[UR42], tmem[UR8], tmem[UR6], idesc[UR7], UPT ;  /* 0x00ff062a280075ea */ /* 0x000fe2000b800008 */
[----:B------:R-:W-:Y:S01]  /*3af0*/  UTCHMMA gdesc[UR36], gdesc[UR38], tmem[UR8], tmem[UR18], idesc[UR19], UPT ;  /* 0x00ff1226240075ea */ /* 0x000fe2000b800008 */
[----:B------:R-:W-:Y:S01]  /*3b00*/  UMOV UR27, 0x40004040 ;  /* 0x40004040001b7882 */ /* 0x000fe20000000000 */
[----:B------:R-:W-:Y:S01]  /*3b10*/  UMOV UR25, 0x40004040 ;  /* 0x4000404000197882 */ /* 0x000fe20000000000 */
[----:B------:R-:W-:Y:S01]  /*3b20*/  UMOV UR23, 0x40004040 ;  /* 0x4000404000177882 */ /* 0x000fe20000000000 */
[----:B------:R-:W-:Y:S01]  /*3b30*/  UMOV UR17, 0x40004040 ;  /* 0x4000404000117882 */ /* 0x000fe20000000000 */
[----:B------:R-:W-:Y:S01]  /*3b40*/  UMOV UR11, 0x40004040 ;  /* 0x40004040000b7882 */ /* 0x000fe20000000000 */
[----:B-1----:R-:W-:Y:S01]  /*3b50*/  UMOV UR14, 0x0 ;  /* 0x00000000000e7882 */ /* 0x002fe20000000000 */
[----:B------:R-:W-:Y:S01]  /*3b60*/  UMOV UR15, 0x8100910 ;  /* 0x08100910000f7882 */ /* 0x000fe20000000000 */
[----:B------:R-:W-:Y:S01]  /*3b70*/  UMOV UR12, 0x0 ;  /* 0x00000000000c7882 */ /* 0x000fe20000000000 */
[----:B------:R-:W-:Y:S01]  /*3b80*/  UMOV UR13, 0x8100910 ;  /* 0x08100910000d7882 */ /* 0x000fe20000000000 */
[----:B------:R-:W-:Y:S01]  /*3b90*/  UTCHMMA gdesc[UR32], gdesc[UR34], tmem[UR8], tmem[UR14], idesc[UR15], UPT ;  /* 0x00ff0e22200075ea */ /* 0x000fe2000b800008 */
[----:B------:R-:W-:Y:S01]  /*3ba0*/  UTCHMMA gdesc[UR28], gdesc[UR30], tmem[UR8], tmem[UR12], idesc[UR13], UPT ;  /* 0x00ff0c1e1c0075ea */ /* 0x000fe2000b800008 */
[----:B------:R1:W-:Y:S01]  /*3bb0*/  UTCHMMA gdesc[UR24], gdesc[UR26], tmem[UR8], tmem[UR6], idesc[UR7], UPT ;  /* 0x00ff061a180075ea */ /* 0x0003e2000b800008 */
[----:B------:R2:W-:Y:S01]  /*3bc0*/  UTCHMMA gdesc[UR16], gdesc[UR22], tmem[UR8], tmem[UR76], idesc[UR77], UPT ;  /* 0x00ff4c16100075ea */ /* 0x0005e2000b800008 */
[----:B------:R2:W-:Y:S01]  /*3bd0*/  UTCHMMA gdesc[UR4], gdesc[UR10], tmem[UR8], tmem[UR74], idesc[UR75], UPT ;  /* 0x00ff4a0a040075ea */ /* 0x0005e2000b800008 */
[----:B------:R2:W-:Y:S01]  /*3be0*/  UTCBAR [UR71], URZ ;  /* 0x000000ff470073e9 */ /* 0x0005e200080000ff */
[----:B-1----:R-:W-:Y:S01]  /*3bf0*/  UMOV UR7, UR9 ;  /* 0x0000000900077c82 */ /* 0x002fe20008000000 */
[----:B---3--:R-:W-:Y:S05]  /*3c00*/  BRA.U UP0, `(.L_x_60) ;  /* 0xfffffff900247547 */ /* 0x008fea000b83ffff */
.L_x_57:
[----:B--2---:R-:W-:Y:S02]  /*3c10*/  R2UR UR4, R15 ;  /* 0x000000000f0472ca */ /* 0x004fe400000e0000 */
[----:B------:R-:W-:Y:S02]  /*3c20*/  R2UR UR5, R13 ;  /* 0x000000000d0572ca */ /* 0x000fe400000e0000 */
[----:B------:R-:W-:-:S04]  /*3c30*/  ISETP.NE.AND P0, PT, R10, 0x2, PT ;  /* 0x000000020a00780c */ /* 0x000fc80003f05270 */
[----:B-1----:R-:W-:Y:S02]  /*3c40*/  SEL R0, RZ, 0x1, P0 ;  /* 0x00000001ff007807 */ /* 0x002fe40000000000 */
[----:B------:R-:W-:Y:S02]  /*3c50*/  SEL R10, R10, RZ, P0 ;  /* 0x000000ff0a0a7207 */ /* 0x000fe40000000000 */
[----:B------:R-:W-:Y:S01]  /*3c60*/  LOP3.LUT R9, R9, R0, RZ, 0x3c, !PT ;  /* 0x0000000009097212 */ /* 0x000fe200078e3cff */
[----:B------:R-:W-:Y:S02]  /*3c70*/  UIADD3 UR4, UPT, UPT, UR4, 0x1, URZ ;  /* 0x0000000104047890 */ /* 0x000fe4000fffe0ff */
[----:B------:R-:W-:Y:S02]  /*3c80*/  UIADD3 UR5, UPT, UPT, UR5, 0x90, URZ ;  /* 0x0000009005057890 */ /* 0x000fe4000fffe0ff */
[----:B------:R-:W-:-:S04]  /*3c90*/  UISETP.NE.AND UP0, UPT, UR4, 0x4, UPT ;  /* 0x000000040400788c */ /* 0x000fc8000bf05270 */
[----:B------:R-:W-:Y:S02]  /*3ca0*/  USEL UR6, URZ, 0x1, UP0 ;  /* 0x00000001ff067887 */ /* 0x000fe40008000000 */
[----:B------:R-:W-:Y:S01]  /*3cb0*/  USEL UR4, UR4, URZ, UP0 ;  /* 0x000000ff04047287 */ /* 0x000fe20008000000 */
[----:B------:R1:W-:Y:S03]  /*3cc0*/  UTCBAR [UR5], URZ ;  /* 0x000000ff050073e9 */ /* 0x0003e600080000ff */
[----:B------:R-:W-:Y:S02]  /*3cd0*/  LOP3.LUT R11, R11, UR6, RZ, 0x3c, !PT ;  /* 0x000000060b0b7c12 */ /* 0x000fe4000f8e3cff */
[----:B------:R-:W-:Y:S01]  /*3ce0*/  IMAD.U32 R15, RZ, RZ, UR4 ;  /* 0x00000004ff0f7e24 */ /* 0x000fe2000f8e00ff */
[----:B------:R-:W-:Y:S06]  /*3cf0*/  @P1 BRA `(.L_x_61) ;  /* 0xfffffff4005c1947 */ /* 0x000fec000383ffff */
[----:B------:R-:W2:Y:S01]  /*3d00*/  S2UR UR8, SR_CgaCtaId ;  /* 0x00000000000879c3 */ /* 0x000ea20000008800 */
[----:B-1----:R-:W-:Y:S02]  /*3d10*/  R2UR UR5, R15 ;  /* 0x000000000f0572ca */ /* 0x002fe400000e0000 */
[----:B------:R-:W-:Y:S01]  /*3d20*/  ELECT P0, URZ, PT ;  /* 0x0000000000ff782f */ /* 0x000fe20003800000 */
[----:B------:R-:W-:Y:S01]  /*3d30*/  IMAD.MOV.U32 R0, RZ, RZ, 0x1 ;  /* 0x00000001ff007424 */ /* 0x000fe200078e00ff */
[----:B------:R-:W-:Y:S01]  /*3d40*/  UIADD3 UR70, UPT, UPT, UR70, 0xb0, URZ ;  /* 0x000000b046467890 */ /* 0x000fe2000fffe0ff */
[----:B------:R-:W-:Y:S01]  /*3d50*/  SHF.L.U32 R3, R11, 0x1f, RZ ;  /* 0x0000001f0b037819 */ /* 0x000fe200000006ff */
[----:B------:R-:W-:Y:S01]  /*3d60*/  UMOV UR4, 0x40 ;  /* 0x0000004000047882 */ /* 0x000fe20000000000 */
[----:B------:R-:W-:Y:S01]  /*3d70*/  UVIRTCOUNT.DEALLOC.SMPOOL 0x80 ;  /* 0x000000800000784c */ /* 0x000fe20000000000 */
[----:B--2---:R-:W-:-:S05]  /*3d80*/  ULEA UR8, UR8, UR4, 0x18 ;  /* 0x0000000408087291 */ /* 0x004fca000f8ec0ff */
[----:B------:R-:W-:-:S04]  /*3d90*/  ULEA UR4, UR5, UR70, 0x3 ;  /* 0x0000004605047291 */ /* 0x000fc8000f8e18ff */
[----:B------:R1:W-:Y:S05]  /*3da0*/  @P0 STS.U8 [UR8+0x1c], R0 ;  /* 0x00001c00ff000988 */ /* 0x0003ea0008000008 */
[----:B------:R-:W2:Y:S02]  /*3db0*/  SYNCS.PHASECHK.TRANS64.TRYWAIT P0, [UR4], R3 ;  /* 0x00000003ff0075a7 */ /* 0x000ea40008001104 */
[----:B-12---:R-:W-:Y:S05]  /*3dc0*/  @!P0 BRA `(.L_x_62) ;  /* 0x0000004c00fc8947 */ /* 0x006fea0003800000 */
.L_x_149:
[----:B------:R-:W-:-:S13]  /*3dd0*/  R2UR UR4, R15 ;  /* 0x000000000f0472ca */ /* 0x000fda00000e0000 */
[----:B------:R-:W-:-:S04]  /*3de0*/  UIADD3 UR4, UPT, UPT, UR4, 0x1, URZ ;  /* 0x0000000104047890 */ /* 0x000fc8000fffe0ff */
[----:B------:R-:W-:-:S04]  /*3df0*/  UISETP.NE.AND UP0, UPT, UR4, 0x4, UPT ;  /* 0x000000040400788c */ /* 0x000fc8000bf05270 */
[----:B------:R-:W-:Y:S02]  /*3e00*/  USEL UR6, URZ, 0x1, UP0 ;  /* 0x00000001ff067887 */ /* 0x000fe40008000000 */
[----:B------:R-:W-:-:S04]  /*3e10*/  USEL UR4, UR4, URZ, UP0 ;  /* 0x000000ff04047287 */ /* 0x000fc80008000000 */
[----:B------:R-:W-:Y:S01]  /*3e20*/  ULEA UR5, UR4, UR70, 0x3 ;  /* 0x0000004604057291 */ /* 0x000fe2000f8e18ff */
[----:B------:R-:W-:-:S04]  /*3e30*/  LOP3.LUT R2, R11, UR6, RZ, 0x3c, !PT ;  /* 0x000000060b027c12 */ /* 0x000fc8000f8e3cff */
[----:B-1----:R-:W-:-:S04]  /*3e40*/  SHF.L.U32 R3, R2, 0x1f, RZ ;  /* 0x0000001f02037819 */ /* 0x002fc800000006ff */
[----:B------:R-:W1:Y:S02]  /*3e50*/  SYNCS.PHASECHK.TRANS64.TRYWAIT P0, [UR5], R3 ;  /* 0x00000003ff0075a7 */ /* 0x000e640008001105 */
[----:B-1----:R-:W-:Y:S05]  /*3e60*/  @!P0 BRA `(.L_x_63) ;  /* 0x0000004c00ec8947 */ /* 0x002fea0003800000 */
.L_x_151:
        /* <DEDUP_REMOVED lines=9> */
.L_x_153:
[----:B------:R-:W-:-:S04]  /*3f00*/  UIADD3 UR4, UPT, UPT, UR4, 0x1, URZ ;  /* 0x0000000104047890 */ /* 0x000fc8000fffe0ff */
[----:B------:R-:W-:-:S04]  /*3f10*/  UISETP.NE.AND UP0, UPT, UR4, 0x4, UPT ;  /* 0x000000040400788c */ /* 0x000fc8000bf05270 */
[----:B------:R-:W-:Y:S02]  /*3f20*/  USEL UR5, URZ, 0x1, UP0 ;  /* 0x00000001ff057887 */ /* 0x000fe40008000000 */
[----:B------:R-:W-:-:S04]  /*3f30*/  USEL UR4, UR4, URZ, UP0 ;  /* 0x000000ff04047287 */ /* 0x000fc80008000000 */
[----:B------:R-:W-:Y:S01]  /*3f40*/  ULEA UR4, UR4, UR70, 0x3 ;  /* 0x0000004604047291 */ /* 0x000fe2000f8e18ff */
[----:B-1----:R-:W-:-:S04]  /*3f50*/  LOP3.LUT R3, R2, UR5, RZ, 0x3c, !PT ;  /* 0x0000000502037c12 */ /* 0x002fc8000f8e3cff */
[----:B------:R-:W-:-:S04]  /*3f60*/  SHF.L.U32 R3, R3, 0x1f, RZ ;  /* 0x0000001f03037819 */ /* 0x000fc800000006ff */
[----:B------:R-:W1:Y:S02]  /*3f70*/  SYNCS.PHASECHK.TRANS64.TRYWAIT P0, [UR4], R3 ;  /* 0x00000003ff0075a7 */ /* 0x000e640008001104 */
[----:B-1----:R-:W-:Y:S05]  /*3f80*/  @!P0 BRA `(.L_x_65) ;  /* 0x0000004c00d48947 */ /* 0x002fea0003800000 */
.L_x_155:
[----:B------:R-:W-:Y:S01]  /*3f90*/  NOP ;  /* 0x0000000000007918 */ /* 0x000fe20000000000 */
[----:B-1----:R-:W1:Y:S01]  /*3fa0*/  LDS R0, [UR8+0x14] ;  /* 0x00001408ff007984 */ /* 0x002e620008000800 */
[----:B------:R-:W-:Y:S01]  /*3fb0*/  R2UR UR4, R16 ;  /* 0x00000000100472ca */ /* 0x000fe200000e0000 */
[----:B------:R-:W-:Y:S01]  /*3fc0*/  UMOV UR5, 0xffff ;  /* 0x0000ffff00057882 */ /* 0x000fe20000000000 */
[----:B------:R-:W-:-:S11]  /*3fd0*/  UMOV UR6, 0x1 ;  /* 0x0000000100067882 */ /* 0x000fd60000000000 */
[----:B------:R-:W-:-:S04]  /*3fe0*/  ULOP3.LUT UR4, UR4, 0xffff, URZ, 0xc0, !UPT ;  /* 0x0000ffff04047892 */ /* 0x000fc8000f8ec0ff */
[----:B------:R-:W-:-:S04]  /*3ff0*/  USHF.R.U32.HI UR4, URZ, 0x5, UR4 ;  /* 0x00000005ff047899 */ /* 0x000fc80008011604 */
[----:B------:R-:W-:Y:S02]  /*4000*/  USHF.L.U32 UR5, UR5, UR4, URZ ;  /* 0x0000000405057299 */ /* 0x000fe400080006ff */
[----:B------:R-:W-:-:S04]  /*4010*/  USHF.L.U32 UR4, UR6, UR4, URZ ;  /* 0x0000000406047299 */ /* 0x000fc800080006ff */
[----:B-1----:R-:W-:-:S04]  /*4020*/  LOP3.LUT R0, R0, UR5, RZ, 0xc0, !PT ;  /* 0x0000000500007c12 */ /* 0x002fc8000f8ec0ff */
[----:B------:R-:W-:-:S13]  /*4030*/  ISETP.NE.AND P0, PT, R0, UR5, PT ;  /* 0x0000000500007c0c */ /* 0x000fda000bf05270 */
[----:B------:R-:W-:Y:S05]  /*4040*/  @P0 BRA `(.L_x_66) ;  /* 0x0000000000580947 */ /* 0x000fea0003800000 */
[----:B------:R-:W1:Y:S02]  /*4050*/  LDS R0, [UR8+0x18] ;  /* 0x00001808ff007984 */ /* 0x000e640008000800 */
[----:B-1----:R-:W-:-:S04]  /*4060*/  LOP3.LUT R0, R0, UR4, RZ, 0xc0, !PT ;  /* 0x0000000400007c12 */ /* 0x002fc8000f8ec0ff */
[----:B------:R-:W-:-:S13]  /*4070*/  ISETP.NE.AND P0, PT, R0, UR4, PT ;  /* 0x0000000400007c0c */ /* 0x000fda000bf05270 */
[----:B------:R-:W-:Y:S05]  /*4080*/  @P0 BRA `(.L_x_67) ;  /* 0x00000000003c0947 */ /* 0x000fea0003800000 */
[----:B------:R-:W1:Y:S01]  /*4090*/  S2R R2, SR_LANEID ;  /* 0x0000000000027919 */ /* 0x000e620000000000 */
[----:B------:R-:W-:Y:S01]  /*40a0*/  ULOP3.LUT UR5, URZ, UR5, URZ, 0x33, !UPT ;  /* 0x00000005ff057292 */ /* 0x000fe2000f8e33ff */
[----:B------:R-:W-:Y:S01]  /*40b0*/  LOP3.LUT R4, RZ, UR4, RZ, 0x33, !PT ;  /* 0x00000004ff047c12 */ /* 0x000fe2000f8e33ff */
[----:B------:R-:W-:Y:S02]  /*40c0*/  VOTEU.ANY UR4, UPT, PT ;  /* 0x0000000000047886 */ /* 0x000fe400038e0100 */
[----:B------:R-:W-:Y:S01]  /*40d0*/  UFLO.U32 UR4, UR4 ;  /* 0x00000004000472bd */ /* 0x000fe200080e0000 */
[----:B------:R-:W2:Y:S01]  /*40e0*/  REDUX UR6, R4 ;  /* 0x00000000040673c4 */ /* 0x000ea20000000000 */
[----:B------:R-:W-:-:S06]  /*40f0*/  IMAD.U32 R0, RZ, RZ, UR5 ;  /* 0x00000005ff007e24 */ /* 0x000fcc000f8e00ff */
[----:B------:R3:W-:Y:S01]  /*4100*/  UTCATOMSWS.AND URZ, UR5 ;  /* 0x0000000500ff79e3 */ /* 0x0007e20008000000 */
[----:B------:R-:W4:Y:S01]  /*4110*/  REDUX UR7, R0 ;  /* 0x00000000000773c4 */ /* 0x000f220000000000 */
[----:B-1----:R-:W-:Y:S01]  /*4120*/  ISETP.EQ.U32.AND P0, PT, R2, UR4, PT ;  /* 0x0000000402007c0c */ /* 0x002fe2000bf02070 */
[----:B--2---:R-:W-:Y:S01]  /*4130*/  IMAD.U32 R2, RZ, RZ, UR6 ;  /* 0x00000006ff027e24 */ /* 0x004fe2000f8e00ff */
[----:B----4-:R-:W-:-:S11]  /*4140*/  MOV R3, UR7 ;  /* 0x0000000700037c02 */ /* 0x010fd60008000f00 */
[----:B------:R3:W-:Y:S04]  /*4150*/  @P0 ATOMS.AND RZ, [UR8+0x14], R3 ;  /* 0x00001403ffff098c */ /* 0x0007e8000a800008 */
[----:B------:R3:W-:Y:S01]  /*4160*/  @P0 ATOMS.AND RZ, [UR8+0x18], R2 ;  /* 0x00001802ffff098c */ /* 0x0007e2000a800008 */
[----:B------:R-:W-:Y:S05]  /*4170*/  BRA `(.L_x_68) ;  /* 0x0000000000147947 */ /* 0x000fea0003800000 */
.L_x_67:
[----:B------:R-:W-:Y:S02]  /*4180*/  MOV R2, 0x41a0 ;  /* 0x000041a000027802 */ /* 0x000fe40000000f00 */
[----:B-----5:R-:W-:Y:S05]  /*4190*/  CALL.REL.NOINC `($__internal_0_$__cuda_sm10x_tcgen05_guardrail_trap_col_being_dealloced_not_returned_by_alloc) ;  /* 0x0000005000b87944 */ /* 0x020fea0003c00000 */
[----:B------:R-:W-:Y:S05]  /*41a0*/  BRA `(.L_x_68) ;  /* 0x0000000000087947 */ /* 0x000fea0003800000 */
.L_x_66:
[----:B------:R-:W-:Y:S02]  /*41b0*/  MOV R2, 0x41d0 ;  /* 0x000041d000027802 */ /* 0x000fe40000000f00 */
[----:B-----5:R-:W-:Y:S05]  /*41c0*/  CALL.REL.NOINC `($__internal_2_$__cuda_sm10x_tcgen05_guardrail_trap_unallocated_columns_being_dealloced) ;  /* 0x0000005000c47944 */ /* 0x020fea0003c00000 */
.L_x_68:
[----:B------:R-:W-:Y:S01]  /*41d0*/  NOP ;  /* 0x0000000000007918 */ /* 0x000fe20000000000 */
[----:B---3--:R-:W-:Y:S05]  /*41e0*/  EXIT ;  /* 0x000000000000794d */ /* 0x008fea0003800000 */
.L_x_50:
[----:B------:R-:W-:-:S09]  /*41f0*/  UISETP.NE.OR UP2, UPT, UR10, 0x3, !UP2 ;  /* 0x000000030a00788c */ /* 0x000fd2000d745670 */
[----:B------:R-:W-:Y:S05]  /*4200*/  BRA.U UP2, `(.L_x_69) ;  /* 0x0000001102187547 */ /* 0x000fea000b800000 */
[----:B------:R-:W1:Y:S01]  /*4210*/  LDCU.64 UR4, c[0x0][0x888] ;  /* 0x00011100ff0477ac */ /* 0x000e620008000a00 */
[----:B------:R-:W2:Y:S01]  /*4220*/  LDC R0, c[0x0][0xb30] ;  /* 0x0002cc00ff007b82 */ /* 0x000ea20000000800 */
[----:B------:R-:W-:Y:S02]  /*4230*/  HFMA2 R25, -RZ, RZ, 0, 0 ;  /* 0x00000000ff197431 */ /* 0x000fe400000001ff */
[----:B-----5:R-:W-:Y:S01]  /*4240*/  IMAD.MOV.U32 R32, RZ, RZ, 0x1 ;  /* 0x00000001ff207424 */ /* 0x020fe200078e00ff */
[----:B------:R-:W4:Y:S01]  /*4250*/  LDCU.64 UR14, c[0x0][0x890] ;  /* 0x00011200ff0e77ac */ /* 0x000f220008000a00 */
[----:B------:R-:W-:Y:S01]  /*4260*/  IMAD.MOV.U32 R27, RZ, RZ, RZ ;  /* 0x000000ffff1b7224 */ /* 0x000fe200078e00ff */
[----:B------:R-:W-:Y:S01]  /*4270*/  MOV R23, 0x2000 ;  /* 0x0000200000177802 */ /* 0x000fe20000000f00 */
[----:B------:R-:W-:Y:S01]  /*4280*/  UPLOP3.LUT UP1, UPT, UPT, UPT, UPT, 0x40, 0x4 ;  /* 0x000000000004789c */ /* 0x000fe20003f2e870 */
[----:B------:R-:W3:Y:S08]  /*4290*/  LDC R19, c[0x0][0x370] ;  /* 0x0000dc00ff137b82 */ /* 0x000ef00000000800 */
[----:B------:R-:W3:Y:S01]  /*42a0*/  LDC R2, c[0x0][0xb0c] ;  /* 0x0002c300ff027b82 */ /* 0x000ee20000000800 */
[----:B-1----:R-:W-:-:S03]  /*42b0*/  UISETP.NE.U32.AND UP2, UPT, UR4, URZ, UPT ;  /* 0x000000ff0400728c */ /* 0x002fc6000bf45070 */
[----:B------:R-:W-:Y:S01]  /*42c0*/  UMOV UR4, 0x400 ;  /* 0x0000040000047882 */ /* 0x000fe20000000000 */
[----:B----4-:R-:W-:Y:S02]  /*42d0*/  UISETP.NE.U32.AND UP3, UPT, UR14, URZ, UPT ;  /* 0x000000ff0e00728c */ /* 0x010fe4000bf65070 */
[----:B------:R-:W-:Y:S01]  /*42e0*/  ULEA UR4, UR45, UR4, 0x18 ;  /* 0x000000042d047291 */ /* 0x000fe2000f8ec0ff */
[----:B------:R-:W1:Y:S01]  /*42f0*/  LDC R18, c[0x0][0xb20] ;  /* 0x0002c800ff127b82 */ /* 0x000e620000000800 */
[----:B--2---:R-:W-:Y:S01]  /*4300*/  ISETP.NE.AND P1, PT, R0, 0x1, PT ;  /* 0x000000010000780c */ /* 0x004fe20003f25270 */
[----:B------:R-:W-:Y:S02]  /*4310*/  UISETP.NE.AND.EX UP2, UPT, UR5, URZ, UPT, UP2 ;  /* 0x000000ff0500728c */ /* 0x000fe4000bf45320 */
[----:B------:R-:W-:Y:S02]  /*4320*/  UIADD3 UR13, UPT, UPT, UR4, 0x38, URZ ;  /* 0x00000038040d7890 */ /* 0x000fe4000fffe0ff */
[----:B------:R-:W-:-:S02]  /*4330*/  UIADD3 UR33, UPT, UPT, UR4, 0x20, URZ ;  /* 0x0000002004217890 */ /* 0x000fc4000fffe0ff */
[----:B------:R-:W2:Y:S01]  /*4340*/  LDC.64 R36, c[0x0][0x348] ;  /* 0x0000d200ff247b82 */ /* 0x000ea20000000a00 */
[----:B------:R-:W-:Y:S02]  /*4350*/  UIADD3 UR25, UPT, UPT, UR4, 0x28, URZ ;  /* 0x0000002804197890 */ /* 0x000fe4000fffe0ff */
[----:B------:R-:W-:Y:S02]  /*4360*/  UIADD3 UR17, UPT, UPT, UR4, 0x30, URZ ;  /* 0x0000003004117890 */ /* 0x000fe4000fffe0ff */
[----:B------:R-:W-:Y:S02]  /*4370*/  UPRMT UR13, UR45, 0x654, UR13 ;  /* 0x000006542d0d7896 */ /* 0x000fe4000800000d */
[----:B------:R-:W-:Y:S01]  /*4380*/  UISETP.NE.AND.EX UP3, UPT, UR15, URZ, UPT, UP3 ;  /* 0x000000ff0f00728c */ /* 0x000fe2000bf65330 */
[----:B------:R-:W4:Y:S08]  /*4390*/  LDC.64 R16, c[0x0][0xb10] ;  /* 0x0002c400ff107b82 */ /* 0x000f300000000a00 */
[----:B------:R-:W1:Y:S08]  /*43a0*/  LDC.64 R6, c[0x0][0xb18] ;  /* 0x0002c600ff067b82 */ /* 0x000e700000000a00 */
[----:B------:R-:W1:Y:S08]  /*43b0*/  LDC.64 R4, c[0x0][0xb28] ;  /* 0x0002ca00ff047b82 */ /* 0x000e700000000a00 */
[----:B---3--:R-:W1:Y:S02]  /*43c0*/  LDC R22, c[0x0][0x374] ;  /* 0x0000dd00ff167b82 */ /* 0x008e640000000800 */
.L_x_80:
[----:B------:R-:W-:Y:S02]  /*43d0*/  LEA R0, R27, UR4, 0x3 ;  /* 0x000000041b007c11 */ /* 0x000fe4000f8e18ff */
[----:B------:R-:W-:Y:S02]  /*43e0*/  SHF.L.U32 R3, R25, 0x1f, RZ ;  /* 0x0000001f19037819 */ /* 0x000fe400000006ff */
[----:B------:R-:W-:Y:S02]  /*43f0*/  LEA R28, R27, UR4, 0x4 ;  /* 0x000000041b1c7c11 */ /* 0x000fe4000f8e20ff */
[----:B---3--:R-:W3:Y:S02]  /*4400*/  SYNCS.PHASECHK.TRANS64.TRYWAIT P0, [R0+URZ+0x70], R3 ;  /* 0x00007003000075a7 */ /* 0x008ee400080011ff */
[----:B---3--:R-:W-:Y:S05]  /*4410*/  @!P0 BRA `(.L_x_70) ;  /* 0x0000004800c88947 */ /* 0x008fea0003800000 */
.L_x_156:
[----:B------:R-:W-:Y:S01]  /*4420*/  ISETP.GE.AND P0, PT, R26, 0x1, PT ;  /* 0x000000011a00780c */ /* 0x000fe20003f06270 */
[----:B------:R-:W5:Y:S01]  /*4430*/  LDS.128 R28, [R28+0x100] ;  /* 0x000100001c1c7984 */ /* 0x000f620000000c00 */
[----:B---3--:R-:W-:Y:S01]  /*4440*/  VIADD R0, R0, 0x80 ;  /* 0x0000008000007836 */ /* 0x008fe20000000000 */
[----:B------:R-:W-:Y:S01]  /*4450*/  @!PT LDS RZ, [RZ] ;  /* 0x00000000fffff984 */ /* 0x000fe20000000800 */
[----:B------:R-:W-:Y:S01]  /*4460*/  @!PT LDS RZ, [RZ] ;  /* 0x00000000fffff984 */ /* 0x000fe20000000800 */
[----:B------:R-:W-:Y:S01]  /*4470*/  @!PT LDS RZ, [RZ] ;  /* 0x00000000fffff984 */ /* 0x000fe20000000800 */
[----:B------:R-:W-:Y:S01]  /*4480*/  @!PT LDS RZ, [RZ] ;  /* 0x00000000fffff984 */ /* 0x000fe20000000800 */
[----:B------:R3:W-:Y:S06]  /*4490*/  MEMBAR.ALL.CTA ;  /* 0x0000000000007992 */ /* 0x0007ec0000008000 */
[----:B---3--:R-:W3:Y:S01]  /*44a0*/  FENCE.VIEW.ASYNC.S ;  /* 0x00000000000073c6 */ /* 0x008ee20000000000 */
[----:B------:R-:W-:Y:S04]  /*44b0*/  PRMT R0, RZ, 0x654, R0 ;  /* 0x00000654ff007816 */ /* 0x000fe80000000000 */
[----:B---3--:R3:W-:Y:S01]  /*44c0*/  SYNCS.ARRIVE.TRANS64.RED.A1T0 RZ, [R0+URZ], RZ ;  /* 0x000000ff00ff79a7 */ /* 0x0087e200081004ff */
[----:B-----5:R-:W-:Y:S11]  /*44d0*/  LOP3.LUT P3, RZ, R30, 0x1, RZ, 0xc0, !PT ;  /* 0x000000011eff7812 */ /* 0x020ff6000786c0ff */
[----:B------:R-:W-:Y:S02]  /*44e0*/  @!UPT UIADD3 URZ, UPT, UPT, URZ, URZ, URZ ;  /* 0x000000fffffff290 */ /* 0x000fe4000fffe0ff */
[----:B------:R-:W-:Y:S02]  /*44f0*/  @P3 MOV R13, R28 ;  /* 0x0000001c000d3202 */ /* 0x000fe40000000f00 */
[----:B------:R-:W-:Y:S01]  /*4500*/  @P3 LOP3.LUT R8, R29, 0xffff, RZ, 0xc0, !PT ;  /* 0x0000ffff1d083812 */ /* 0x000fe200078ec0ff */
[----:B---3--:R-:W-:Y:S06]  /*4510*/  @!P0 BRA `(.L_x_71) ;  /* 0x0000000000a48947 */ /* 0x008fec0003800000 */
[----:B-1----:R-:W-:Y:S01]  /*4520*/  IMAD.HI.U32 R33, R22, R7, RZ ;  /* 0x0000000716217227 */ /* 0x002fe200078e00ff */
[----:B------:R-:W-:Y:S02]  /*4530*/  ISETP.NE.AND P0, PT, R6, 0x1, PT ;  /* 0x000000010600780c */ /* 0x000fe40003f05270 */
[----:B------:R-:W-:Y:S01]  /*4540*/  ISETP.NE.AND P2, PT, R26, 0x1, PT ;  /* 0x000000011a00780c */ /* 0x000fe20003f45270 */
[----:B----4-:R-:W-:Y:S01]  /*4550*/  IMAD.HI.U32 R34, R19, R16, RZ ;  /* 0x0000001013227227 */ /* 0x010fe200078e00ff */
[----:B------:R-:W-:Y:S02]  /*4560*/  SHF.R.U32.HI R33, RZ, R18, R33 ;  /* 0x00000012ff217219 */ /* 0x000fe40000011621 */
[----:B------:R-:W-:Y:S01]  /*4570*/  ISETP.NE.AND P4, PT, R2, 0x1, PT ;  /* 0x000000010200780c */ /* 0x000fe20003f85270 */
[----:B------:R-:W-:Y:S01]  /*4580*/  IMAD.HI.U32 R38, R13, R16, RZ ;  /* 0x000000100d267227 */ /* 0x000fe200078e00ff */
[----:B------:R-:W-:Y:S02]  /*4590*/  SHF.R.U32.HI R34, RZ, R17, R34 ;  /* 0x00000011ff227219 */ /* 0x000fe40000011622 */
[----:B------:R-:W-:Y:S01]  /*45a0*/  SEL R3, R22, R33, !P0 ;  /* 0x0000002116037207 */ /* 0x000fe20004000000 */
[C---:B------:R-:W-:Y:S01]  /*45b0*/  IMAD.HI.U32 R33, R8.reuse, R7, RZ ;  /* 0x0000000708217227 */ /* 0x040fe200078e00ff */
[----:B------:R-:W-:Y:S02]  /*45c0*/  SEL R11, R19, R34, !P4 ;  /* 0x00000022130b7207 */ /* 0x000fe40006000000 */
[----:B------:R-:W-:Y:S01]  /*45d0*/  SHF.R.U32.HI R38, RZ, R17, R38 ;  /* 0x00000011ff267219 */ /* 0x000fe20000011626 */
[----:B------:R-:W-:Y:S01]  /*45e0*/  IMAD.HI.U32 R40, R3, R4, RZ ;  /* 0x0000000403287227 */ /* 0x000fe200078e00ff */
[----:B------:R-:W-:Y:S03]  /*45f0*/  SHF.R.U32.HI R33, RZ, R18, R33 ;  /* 0x00000012ff217219 */ /* 0x000fe60000011621 */
[----:B------:R-:W-:Y:S01]  /*4600*/  IMAD.HI.U32 R34, R11, R4, RZ ;  /* 0x000000040b227227 */ /* 0x000fe200078e00ff */
[----:B------:R-:W-:Y:S02]  /*4610*/  @P2 SHF.R.U32.HI R3, RZ, R5, R40 ;  /* 0x00000005ff032219 */ /* 0x000fe40000011628 */
[----:B------:R-:W-:Y:S02]  /*4620*/  SEL R9, R8, R33, !P0 ;  /* 0x0000002108097207 */ /* 0x000fe40004000000 */
[----:B------:R-:W-:Y:S01]  /*4630*/  @P2 SHF.R.U32.HI R11, RZ, R5, R34 ;  /* 0x00000005ff0b2219 */ /* 0x000fe20000011622 */
[C---:B------:R-:W-:Y:S01]  /*4640*/  IMAD R10, R26.reuse, R3, RZ ;  /* 0x000000031a0a7224 */ /* 0x040fe200078e02ff */
[----:B------:R-:W-:Y:S01]  /*4650*/  SEL R3, R13, R38, !P4 ;  /* 0x000000260d037207 */ /* 0x000fe20006000000 */
[C---:B------:R-:W-:Y:S03]  /*4660*/  IMAD.HI.U32 R14, R9.reuse, R4, RZ ;  /* 0x00000004090e7227 */ /* 0x040fe600078e00ff */
[----:B------:R-:W-:Y:S01]  /*4670*/  ISETP.GE.AND P0, PT, R9, R10, PT ;  /* 0x0000000a0900720c */ /* 0x000fe20003f06270 */
[C---:B------:R-:W-:Y:S01]  /*4680*/  IMAD R12, R26.reuse, R11, RZ ;  /* 0x0000000b1a0c7224 */ /* 0x040fe200078e02ff */
[-C--:B------:R-:W-:Y:S04]  /*4690*/  SHF.R.U32.HI R14, RZ, R5.reuse, R14 ;  /* 0x00000005ff0e7219 */ /* 0x080fe8000001160e */
[----:B------:R-:W-:Y:S02]  /*46a0*/  ISETP.GE.OR P0, PT, R3, R12, P0 ;  /* 0x0000000c0300720c */ /* 0x000fe40000706670 */
[----:B------:R-:W-:Y:S05]  /*46b0*/  SEL R15, R9, R14, !P2 ;  /* 0x0000000e090f7207 */ /* 0x000fea0005000000 */
[----:B------:R-:W-:Y:S04]  /*46c0*/  IMAD.MOV R14, RZ, RZ, -R15 ;  /* 0x000000ffff0e7224 */ /* 0x000fe800078e0a0f */
[----:B------:R-:W-:Y:S02]  /*46d0*/  IMAD R14, R26, R14, R9 ;  /* 0x0000000e1a0e7224 */ /* 0x000fe400078e0209 */
[C---:B------:R-:W-:Y:S05]  /*46e0*/  @!P0 IMAD.HI.U32 R10, R3.reuse, R4, RZ ;  /* 0x00000004030a8227 */ /* 0x040fea00078e00ff */
[----:B------:R-:W-:Y:S04]  /*46f0*/  @!P0 SHF.R.U32.HI R10, RZ, R5, R10 ;  /* 0x00000005ff0a8219 */ /* 0x000fe8000001160a */
[----:B------:R-:W-:Y:S01]  /*4700*/  @!P0 SEL R0, R3, R10, !P2 ;  /* 0x0000000a03008207 */ /* 0x000fe20005000000 */
[----:B------:R-:W-:Y:S03]  /*4710*/  IMAD.MOV R10, RZ, RZ, -R3 ;  /* 0x000000ffff0a7224 */ /* 0x000fe600078e0a03 */
[----:B------:R-:W-:Y:S01]  /*4720*/  @!P0 IADD3 R15, PT, PT, R15, -R0, RZ ;  /* 0x800000000f0f8210 */ /* 0x000fe20007ffe0ff */
[----:B------:R-:W-:Y:S01]  /*4730*/  @!P0 IMAD R0, R11, R14, R0 ;  /* 0x0000000e0b008224 */ /* 0x000fe200078e0200 */
[----:B------:R-:W-:Y:S01]  /*4740*/  IADD3 R11, PT, PT, -R9, RZ, RZ ;  /* 0x000000ff090b7210 */ /* 0x000fe20007ffe1ff */
[----:B------:R-:W-:Y:S02]  /*4750*/  IMAD R13, R2, R10, R13 ;  /* 0x0000000a020d7224 */ /* 0x000fe400078e020d */
[----:B------:R-:W-:Y:S02]  /*4760*/  @!P0 IMAD R9, R15, R26, R3 ;  /* 0x0000001a0f098224 */ /* 0x000fe400078e0203 */
[----:B------:R-:W-:Y:S02]  /*4770*/  @!P0 IMAD.MOV.U32 R3, RZ, RZ, R0 ;  /* 0x000000ffff038224 */ /* 0x000fe400078e0000 */
[----:B------:R-:W-:Y:S02]  /*4780*/  IMAD R8, R6, R11, R8 ;  /* 0x0000000b06087224 */ /* 0x000fe400078e0208 */
[----:B------:R-:W-:Y:S02]  /*4790*/  IMAD R13, R3, R2, R13 ;  /* 0x00000002030d7224 */ /* 0x000fe400078e020d */
[----:B------:R-:W-:Y:S02]  /*47a0*/  IMAD R8, R9, R6, R8 ;  /* 0x0000000609087224 */ /* 0x000fe400078e0208 */
.L_x_71:
[----:B------:R-:W-:Y:S05]  /*47b0*/  BRA.U UP1, `(.L_x_72) ;  /* 0x0000000101107547 */ /* 0x000fea000b800000 */
[----:B------:R-:W-:Y:S04]  /*47c0*/  MOV R0, UR21 ;  /* 0x0000001500007c02 */ /* 0x000fe80008000f00 */
[----:B------:R-:W-:Y:S04]  /*47d0*/  SHF.L.U32 R3, R0, 0x1f, RZ ;  /* 0x0000001f00037819 */ /* 0x000fe800000006ff */
[----:B------:R-:W3:Y:S02]  /*47e0*/  SYNCS.PHASECHK.TRANS64.TRYWAIT P0, [UR4+0x68], R3 ;  /* 0x00006803ff0075a7 */ /* 0x000ee40008001104 */
[----:B---3--:R-:W-:Y:S05]  /*47f0*/  @!P0 BRA `(.L_x_73) ;  /* 0x0000004400e48947 */ /* 0x008fea0003800000 */
.L_x_72:
[----:B------:R-:W-:Y:S02]  /*4800*/  R2UR UR35, R21 ;  /* 0x00000000152372ca */ /* 0x000fe400000e0000 */
[----:B------:R-:W-:Y:S02]  /*4810*/  R2UR UR34, R20 ;  /* 0x00000000142272ca */ /* 0x000fe400000e0000 */
[----:B------:R-:W-:Y:S02]  /*4820*/  ISETP.NE.U32.AND P2, PT, RZ, UR14, PT ;  /* 0x0000000eff007c0c */ /* 0x000fe4000bf45070 */
[----:B------:R-:W-:Y:S02]  /*4830*/  SHF.L.U32 R12, R32, 0x1f, RZ ;  /* 0x0000001f200c7819 */ /* 0x000fe400000006ff */
[----:B------:R-:W-:Y:S05]  /*4840*/  ISETP.NE.AND.EX P2, PT, RZ, UR15, PT, P2 ;  /* 0x0000000fff007c0c */ /* 0x000fea000bf45320 */
[----:B------:R-:W-:Y:S02]  /*4850*/  USHF.L.U32 UR35, UR35, 0x7, URZ ;  /* 0x0000000723237899 */ /* 0x000fe400080006ff */
[----:B------:R-:W-:Y:S01]  /*4860*/  USHF.L.U32 UR34, UR34, 0x6, URZ ;  /* 0x0000000622227899 */ /* 0x000fe200080006ff */
[----:B------:R-:W-:Y:S11]  /*4870*/  BRA.U !UP3, `(.L_x_74) ;  /* 0x000000010b347547 */ /* 0x000ff6000b800000 */
[----:B------:R-:W-:Y:S01]  /*4880*/  UPLOP3.LUT UP0, UPT, UPT, UPT, UP2, 0x80, 0x8 ;  /* 0x000000000008789c */ /* 0x000fe20003f0f020 */
[----:B---3--:R-:W-:Y:S02]  /*4890*/  HFMA2 R0, -RZ, RZ, 0, 5.9604644775390625e-08 ;  /* 0x00000001ff007431 */ /* 0x008fe400000001ff */
[----:B------:R-:W-:Y:S03]  /*48a0*/  IMAD.MOV.U32 R67, RZ, RZ, 0x1 ;  /* 0x00000001ff437424 */ /* 0x000fe600078e00ff */
[----:B------:R-:W-:Y:S05]  /*48b0*/  PLOP3.LUT P0, PT, PT, PT, UP0, 0x80, 0x8 ;  /* 0x000000000008781c */ /* 0x000fea0003f0f008 */
[----:B------:R-:W3:Y:S01]  /*48c0*/  @UP0 LDCU.64 UR6, c[0x0][0x888] ;  /* 0x00011100ff0607ac */ /* 0x000ee20008000a00 */
[----:B------:R-:W-:Y:S07]  /*48d0*/  @UP0 UIMAD UR5, UR60, UR14, URZ ;  /* 0x0000000e3c0502a4 */ /* 0x000fee000f8e02ff */
[----:B------:R-:W-:Y:S01]  /*48e0*/  @!P0 PRMT R67, R0, 0x7610, R67 ;  /* 0x0000761000438816 */ /* 0x000fe20000000043 */
[----:B---3--:R-:W-:Y:S03]  /*48f0*/  @UP0 UIMAD.WIDE UR6, UR5, 0x4, UR6 ;  /* 0x00000004050608a5 */ /* 0x008fe6000f8e0206 */
[----:B------:R-:W3:Y:S03]  /*4900*/  @!UP0 LDCU UR5, c[0x0][0x880] ;  /* 0x00011000ff0587ac */ /* 0x000ee60008000800 */
[----:B------:R-:W-:Y:S01]  /*4910*/  IMAD.U32 R10, RZ, RZ, UR6 ;  /* 0x00000006ff0a7e24 */ /* 0x000fe2000f8e00ff */
[----:B------:R-:W-:Y:S05]  /*4920*/  MOV R11, UR7 ;  /* 0x00000007000b7c02 */ /* 0x000fea0008000f00 */
[----:B------:R1:W5:Y:S02]  /*4930*/  @P0 LDG.E R35, desc[UR52][R10.64] ;  /* 0x000000340a230981 */ /* 0x000364000c1e1900 */
[----:B-1-3--:R-:W-:Y:S07]  /*4940*/  @!P0 IMAD.U32 R35, RZ, RZ, UR5 ;  /* 0x00000005ff238e24 */ /* 0x00afee000f8e00ff */
.L_x_74:
[----:B-----5:R-:W-:Y:S01]  /*4950*/  @!P2 FSETP.EQ.AND P0, PT, R35, RZ, PT ;  /* 0x000000ff2300a20b */ /* 0x020fe20003f02000 */
[----:B------:R-:W-:Y:S01]  /*4960*/  @!UPT UIADD3 URZ, UPT, UPT, URZ, URZ, URZ ;  /* 0x000000fffffff290 */ /* 0x000fe2000fffe0ff */
[----:B------:R-:W-:Y:S11]  /*4970*/  @!P2 BRA `(.L_x_75) ;  /* 0x000000000014a947 */ /* 0x000ff60003800000 */
[----:B------:R-:W-:Y:S02]  /*4980*/  LOP3.LUT P2, RZ, R67, 0xff, RZ, 0xc0, !PT ;  /* 0x000000ff43ff7812 */ /* 0x000fe4000784c0ff */
[----:B------:R-:W-:Y:S04]  /*4990*/  PLOP3.LUT P0, PT, PT, PT, UP0, 0x80, 0x8 ;  /* 0x000000000008781c */ /* 0x000fe80003f0f008 */
[----:B------:R-:W-:Y:S07]  /*49a0*/  PLOP3.LUT P0, PT, P0, PT, PT, 0x8, 0x80 ;  /* 0x000000000080781c */ /* 0x000fee000070e170 */
[----:B------:R-:W-:Y:S11]  /*49b0*/  @P2 FSETP.EQ.AND P0, PT, R35, RZ, PT ;  /* 0x000000ff2300220b */ /* 0x000ff60003f02000 */
[----:B------:R-:W-:Y:S02]  /*49c0*/  @!UPT UIADD3 URZ, UPT, UPT, URZ, URZ, URZ ;  /* 0x000000fffffff290 */ /* 0x000fe4000fffe0ff */
.L_x_75:
[----:B------:R-:W5:Y:S01]  /*49d0*/  SYNCS.PHASECHK.TRANS64.TRYWAIT P2, [UR4+0x40], R12 ;  /* 0x0000400cff0075a7 */ /* 0x000f620008041104 */
[----:B------:R-:W-:Y:S04]  /*49e0*/  ELECT P4, URZ, PT ;  /* 0x0000000000ff782f */ /* 0x000fe80003880000 */
[----:B------:R-:W-:Y:S11]  /*49f0*/  PLOP3.LUT P4, PT, P0, P4, PT, 0xf2, 0x2f ;  /* 0x00000000002f781c */ /* 0x000ff60000789e72 */
[----:B------:R-:W-:Y:S02]  /*4a00*/  @!UPT UIADD3 URZ, UPT, UPT, URZ, URZ, URZ ;  /* 0x000000fffffff290 */ /* 0x000fe4000fffe0ff */
[----:B--2---:R-:W-:Y:S05]  /*4a10*/  @!P4 IADD3 R9, P0, PT, R36, 0x580, RZ ;  /* 0x000005802409c810 */ /* 0x004fea0007f1e0ff */
[----:B---3--:R-:W-:Y:S01]  /*4a20*/  @!P4 IMAD.X R0, RZ, RZ, R37, P0 ;  /* 0x000000ffff00c224 */ /* 0x008fe200000e0625 */
[----:B-----5:R-:W-:Y:S07]  /*4a30*/  @!P2 BRA `(.L_x_76) ;  /* 0x00000044006ca947 */ /* 0x020fee0003800000 */
.L_x_159:
[----:B------:R-:W-:Y:S01]  /*4a40*/  @!P4 R2UR UR6, R9 ;  /* 0x000000000906c2ca */ /* 0x000fe200000e0000 */
[----:B------:R-:W-:Y:S01]  /*4a50*/  VOTEU.ALL UP1, P4 ;  /* 0x0000000000ff7886 */ /* 0x000fe20002020000 */
[----:B------:R-:W-:Y:S01]  /*4a60*/  @!P4 R2UR UR5, R0 ;  /* 0x000000000005c2ca */ /* 0x000fe200000e0000 */
[----:B------:R-:W-:Y:S01]  /*4a70*/  @!P4 IMAD.MOV.U32 R0, RZ, RZ, 0x2000 ;  /* 0x00002000ff00c424 */ /* 0x000fe200078e00ff */
[----:B------:R-:W-:Y:S01]  /*4a80*/  UMOV UR8, 0x0 ;  /* 0x0000000000087882 */ /* 0x000fe20000000000 */
[----:B------:R-:W-:Y:S01]  /*4a90*/  UMOV UR9, 0x10000000 ;  /* 0x1000000000097882 */ /* 0x000fe20000000000 */
[----:B------:R-:W-:Y:S01]  /*4aa0*/  @!UP1 UIADD3 UR32, UPT, UPT, UR4, 0x200, URZ ;  /* 0x0000020004209890 */ /* 0x000fe2000fffe0ff */
[----:B------:R-:W-:Y:S01]  /*4ab0*/  @!P4 IADD3 R9, P0, PT, R36, 0x580, RZ ;  /* 0x000005802409c810 */ /* 0x000fe20007f1e0ff */
[----:B------:R-:W-:Y:S01]  /*4ac0*/  VOTEU.ALL UP1, P4 ;  /* 0x0000000000ff7886 */ /* 0x000fe20002020000 */
[----:B------:R-:W-:Y:S04]  /*4ad0*/  UMOV UR36, UR60 ;  /* 0x0000003c00247c82 */ /* 0x000fe80008000000 */
[----:B------:R-:W-:Y:S02]  /*4ae0*/  IMAD.U32 R10, RZ, RZ, UR6 ;  /* 0x00000006ff0a7e24 */ /* 0x000fe4000f8e00ff */
[----:B------:R-:W-:Y:S01]  /*4af0*/  IMAD.U32 R11, RZ, RZ, UR5 ;  /* 0x00000005ff0b7e24 */ /* 0x000fe2000f8e00ff */
[----:B------:R-:W-:Y:S02]  /*4b00*/  UPRMT UR5, UR45, 0x654, UR33 ;  /* 0x000006542d057896 */ /* 0x000fe40008000021 */
[----:B------:R-:W-:Y:S02]  /*4b10*/  @!P4 R2UR UR6, R10 ;  /* 0x000000000a06c2ca */ /* 0x000fe400000e0000 */
[----:B------:R-:W-:Y:S11]  /*4b20*/  @!P4 R2UR UR7, R11 ;  /* 0x000000000b07c2ca */ /* 0x000ff600000e0000 */
[----:B------:R-:W-:Y:S02]  /*4b30*/  @!UPT UIADD3 URZ, UPT, UPT, URZ, URZ, URZ ;  /* 0x000000fffffff290 */ /* 0x000fe4000fffe0ff */
[----:B------:R3:W-:Y:S01]  /*4b40*/  @!UP1 UTMALDG.3D [UR32], [UR6], desc[UR8] ;  /* 0x00000820060095b4 */ /* 0x0007e20008011000 */
[----:B------:R5:W-:Y:S01]  /*4b50*/  @!P4 SYNCS.ARRIVE.TRANS64.RED.A0TR RZ, [UR4+0x20], R0 ;  /* 0x00002000ffffc9a7 */ /* 0x000be20008300404 */
[----:B------:R-:W-:Y:S01]  /*4b60*/  SYNCS.ARRIVE.TRANS64.RED.A1T0 RZ, [UR5], RZ ;  /* 0x000000ffffff79a7 */ /* 0x000fe20008100405 */
[----:B-----5:R-:W-:Y:S01]  /*4b70*/  @!P4 IMAD.X R0, RZ, RZ, R37, P0 ;  /* 0x000000ffff00c224 */ /* 0x020fe200000e0625 */
[----:B------:R-:W5:Y:S02]  /*4b80*/  SYNCS.PHASECHK.TRANS64.TRYWAIT P2, [UR4+0x48], R12 ;  /* 0x0000480cff0075a7 */ /* 0x000f640008041104 */
[----:B---3-5:R-:W-:Y:S05]  /*4b90*/  @!P2 BRA `(.L_x_77) ;  /* 0x00000044002ca947 */ /* 0x028fea0003800000 */
.L_x_161:
        /* <DEDUP_REMOVED lines=8> */
[----:B------:R-:W-:Y:S01]  /*4c20*/  @!UP1 UIADD3 UR24, UPT, UPT, UR4, 0x2200, URZ ;  /* 0x0000220004189890 */ /* 0x000fe2000fffe0ff */
[----:B------:R-:W-:Y:S01]  /*4c30*/  VOTEU.ALL UP1, P4 ;  /* 0x0000000000ff7886 */ /* 0x000fe20002020000 */
[----:B------:R-:W-:Y:S01]  /*4c40*/  UMOV UR27, UR35 ;  /* 0x00000023001b7c82 */ /* 0x000fe20008000000 */
[----:B------:R-:W-:Y:S02]  /*4c50*/  UMOV UR28, UR60 ;  /* 0x0000003c001c7c82 */ /* 0x000fe40008000000 */
[----:B------:R-:W-:Y:S02]  /*4c60*/  IMAD.U32 R10, RZ, RZ, UR6 ;  /* 0x00000006ff0a7e24 */ /* 0x000fe4000f8e00ff */
[----:B------:R-:W-:Y:S01]  /*4c70*/  IMAD.U32 R11, RZ, RZ, UR5 ;  /* 0x00000005ff0b7e24 */ /* 0x000fe2000f8e00ff */
[----:B------:R-:W-:Y:S01]  /*4c80*/  UPRMT UR5, UR45, 0x654, UR25 ;  /* 0x000006542d057896 */ /* 0x000fe20008000019 */
[----:B------:R-:W-:Y:S01]  /*4c90*/  @!P4 IMAD.X R20, RZ, RZ, R37, P0 ;  /* 0x000000ffff14c224 */ /* 0x000fe200000e0625 */
[----:B------:R-:W-:Y:S02]  /*4ca0*/  @!P4 R2UR UR6, R10 ;  /* 0x000000000a06c2ca */ /* 0x000fe400000e0000 */
[----:B------:R-:W-:Y:S11]  /*4cb0*/  @!P4 R2UR UR7, R11 ;  /* 0x000000000b07c2ca */ /* 0x000ff600000e0000 */
[----:B------:R-:W-:Y:S02]  /*4cc0*/  @!UPT UIADD3 URZ, UPT, UPT, URZ, URZ, URZ ;  /* 0x000000fffffff290 */ /* 0x000fe4000fffe0ff */
[----:B------:R3:W-:Y:S01]  /*4cd0*/  @!UP1 UTMALDG.3D [UR24], [UR6], desc[UR8] ;  /* 0x00000818060095b4 */ /* 0x0007e20008011000 */
[----:B------:R3:W-:Y:S01]  /*4ce0*/  @!P4 SYNCS.ARRIVE.TRANS64.RED.A0TR RZ, [UR4+0x28], R0 ;  /* 0x00002800ffffc9a7 */ /* 0x0007e20008300404 */
[----:B------:R-:W-:Y:S01]  /*4cf0*/  SYNCS.ARRIVE.TRANS64.RED.A1T0 RZ, [UR5], RZ ;  /* 0x000000ffffff79a7 */ /* 0x000fe20008100405 */
[----:B------:R-:W5:Y:S02]  /*4d00*/  SYNCS.PHASECHK.TRANS64.TRYWAIT P2, [UR4+0x50], R12 ;  /* 0x0000500cff0075a7 */ /* 0x000f640008041104 */
[----:B---3-5:R-:W-:Y:S05]  /*4d10*/  @!P2 BRA `(.L_x_78) ;  /* 0x0000004000e4a947 */ /* 0x028fea0003800000 */
.L_x_163:
[----:B------:R-:W3:Y:S01]  /*4d20*/  LDC.64 R14, c[0x0][0xb10] ;  /* 0x0002c400ff0e7b82 */ /* 0x000ee20000000a00 */
[----:B------:R-:W-:Y:S01]  /*4d30*/  @!P4 R2UR UR6, R21 ;  /* 0x000000001506c2ca */ /* 0x000fe200000e0000 */
[----:B------:R-:W-:Y:S01]  /*4d40*/  VOTEU.ALL UP1, P4 ;  /* 0x0000000000ff7886 */ /* 0x000fe20002020000 */
[----:B------:R-:W-:Y:S01]  /*4d50*/  @!P4 R2UR UR5, R20 ;  /* 0x000000001405c2ca */ /* 0x000fe200000e0000 */
[----:B------:R-:W-:Y:S01]  /*4d60*/  UMOV UR8, 0x0 ;  /* 0x0000000000087882 */ /* 0x000fe20000000000 */
[----:B------:R-:W-:Y:S03]  /*4d70*/  UMOV UR9, 0x10000000 ;  /* 0x1000000000097882 */ /* 0x000fe60000000000 */
[----:B------:R-:W5:Y:S01]  /*4d80*/  LDC.64 R10, c[0x0][0xb18] ;  /* 0x0002c600ff0a7b82 */ /* 0x000f620000000a00 */
[----:B------:R-:W-:Y:S01]  /*4d90*/  @!UP1 UIADD3 UR18, UPT, UPT, UR34, 0x20, URZ ;  /* 0x0000002022129890 */ /* 0x000fe2000fffe0ff */
[----:B------:R-:W-:Y:S01]  /*4da0*/  @P3 SHF.R.U32.HI R24, RZ, 0x10, R29 ;  /* 0x00000010ff183819 */ /* 0x000fe2000001161d */
[----:B------:R-:W-:Y:S01]  /*4db0*/  @!UP1 UIADD3 UR16, UPT, UPT, UR4, 0x4200, URZ ;  /* 0x0000420004109890 */ /* 0x000fe2000fffe0ff */
[----:B------:R-:W-:Y:S01]  /*4dc0*/  VIADD R27, R27, 0x1 ;  /* 0x000000011b1b7836 */ /* 0x000fe20000000000 */
[----:B------:R-:W-:Y:S03]  /*4dd0*/  VOTEU.ALL UP1, P4 ;  /* 0x0000000000ff7886 */ /* 0x000fe60002020000 */
[----:B------:R-:W1:Y:S01]  /*4de0*/  @!P1 LDC R0, c[0x0][0xb20] ;  /* 0x0002c800ff009b82 */ /* 0x000e620000000800 */
[----:B------:R-:W-:Y:S01]  /*4df0*/  UMOV UR19, UR35 ;  /* 0x0000002300137c82 */ /* 0x000fe20008000000 */
[----:B------:R-:W-:Y:S01]  /*4e00*/  IMAD.U32 R20, RZ, RZ, UR6 ;  /* 0x00000006ff147e24 */ /* 0x000fe2000f8e00ff */
[----:B------:R-:W-:Y:S05]  /*4e10*/  UMOV UR20, UR60 ;  /* 0x0000003c00147c82 */ /* 0x000fea0008000000 */
[----:B--2---:R-:W2:Y:S01]  /*4e20*/  @!P1 LDC R3, c[0x0][0xb0c] ;  /* 0x0002c300ff039b82 */ /* 0x004ea20000000800 */
[----:B------:R-:W-:Y:S01]  /*4e30*/  IMAD.U32 R21, RZ, RZ, UR5 ;  /* 0x00000005ff157e24 */ /* 0x000fe2000f8e00ff */
[----:B------:R-:W-:Y:S01]  /*4e40*/  UPRMT UR5, UR45, 0x654, UR17 ;  /* 0x000006542d057896 */ /* 0x000fe20008000011 */
[----:B------:R-:W-:Y:S01]  /*4e50*/  @!P4 R2UR UR6, R20 ;  /* 0x000000001406c2ca */ /* 0x000fe200000e0000 */
[----:B------:R-:W-:Y:S02]  /*4e60*/  @!P4 IMAD.MOV.U32 R20, RZ, RZ, 0x2000 ;  /* 0x00002000ff14c424 */ /* 0x000fe400078e00ff */
[----:B------:R-:W-:Y:S11]  /*4e70*/  @!P4 R2UR UR7, R21 ;  /* 0x000000001507c2ca */ /* 0x000ff600000e0000 */
[----:B------:R-:W-:Y:S02]  /*4e80*/  @!UPT UIADD3 URZ, UPT, UPT, URZ, URZ, URZ ;  /* 0x000000fffffff290 */ /* 0x000fe4000fffe0ff */
[----:B------:R1:W-:Y:S01]  /*4e90*/  @!UP1 UTMALDG.3D [UR16], [UR6], desc[UR8] ;  /* 0x00000810060095b4 */ /* 0x0003e20008011000 */
[----:B------:R1:W-:Y:S01]  /*4ea0*/  @!P4 SYNCS.ARRIVE.TRANS64.RED.A0TR RZ, [UR4+0x30], R20 ;  /* 0x00003014ffffc9a7 */ /* 0x0003e20008300404 */
[----:B--2---:R-:W-:Y:S01]  /*4eb0*/  @!P1 ISETP.NE.AND P2, PT, R3, 0x1, PT ;  /* 0x000000010300980c */ /* 0x004fe20003f45270 */
[C---:B---3--:R-:W-:Y:S01]  /*4ec0*/  @!P1 IMAD.HI.U32 R14, R13.reuse, R14, RZ ;  /* 0x0000000e0d0e9227 */ /* 0x048fe200078e00ff */
[----:B-----5:R-:W-:Y:S03]  /*4ed0*/  @!P1 ISETP.NE.AND P0, PT, R10, 0x1, PT ;  /* 0x000000010a00980c */ /* 0x020fe60003f05270 */
[C---:B------:R-:W-:Y:S01]  /*4ee0*/  @!P1 IMAD.HI.U32 R11, R8.reuse, R11, RZ ;  /* 0x0000000b080b9227 */ /* 0x040fe200078e00ff */
[----:B------:R-:W-:Y:S04]  /*4ef0*/  @!P1 SHF.R.U32.HI R14, RZ, R15, R14 ;  /* 0x0000000fff0e9219 */ /* 0x000fe8000001160e */
[----:B-1----:R-:W-:Y:S01]  /*4f00*/  @!P1 SHF.R.U32.HI R9, RZ, R0, R11 ;  /* 0x00000000ff099219 */ /* 0x002fe2000001160b */
[----:B------:R-:W-:Y:S01]  /*4f10*/  SYNCS.ARRIVE.TRANS64.RED.A1T0 RZ, [UR5], RZ ;  /* 0x000000ffffff79a7 */ /* 0x000fe20008100405 */
[----:B------:R-:W-:Y:S02]  /*4f20*/  @!P1 SEL R14, R13, R14, !P2 ;  /* 0x0000000e0d0e9207 */ /* 0x000fe40005000000 */
[----:B------:R-:W-:Y:S01]  /*4f30*/  @!P1 SEL R9, R8, R9, !P0 ;  /* 0x0000000908099207 */ /* 0x000fe20004000000 */
[----:B------:R-:W1:Y:S04]  /*4f40*/  SYNCS.PHASECHK.TRANS64.TRYWAIT P5, [UR4+0x58], R12 ;  /* 0x0000580cff0075a7 */ /* 0x000e6800080a1104 */
[----:B------:R-:W-:Y:S02]  /*4f50*/  @!P1 IMAD.IADD R0, R9, 0x1, -R14 ;  /* 0x0000000109009824 */ /* 0x000fe400078e0a0e */
[----:B------:R-:W-:Y:S02]  /*4f60*/  @!P1 IMAD.IADD R9, R14, 0x1, -R9 ;  /* 0x000000010e099824 */ /* 0x000fe400078e0a09 */
[----:B------:R-:W-:Y:S02]  /*4f70*/  @!P1 IMAD R13, R0, R3, R13 ;  /* 0x00000003000d9224 */ /* 0x000fe400078e020d */
[----:B------:R-:W-:Y:S01]  /*4f80*/  @!P1 IMAD R8, R9, R10, R8 ;  /* 0x0000000a09089224 */ /* 0x000fe200078e0208 */
[----:B-1----:R-:W-:Y:S06]  /*4f90*/  @!P5 BRA `(.L_x_79) ;  /* 0x00000040005cd947 */ /* 0x002fec0003800000 */
.L_x_165:
[----:B-1----:R-:W-:Y:S01]  /*4fa0*/  @!P4 IADD3 R3, P0, PT, R36, 0x580, RZ ;  /* 0x000005802403c810 */ /* 0x002fe20007f1e0ff */
[----:B------:R-:W-:Y:S01]  /*4fb0*/  VOTEU.ALL UP1, P4 ;  /* 0x0000000000ff7886 */ /* 0x000fe20002020000 */
[----:B------:R-:W-:Y:S01]  /*4fc0*/  UMOV UR18, 0x0 ;  /* 0x0000000000127882 */ /* 0x000fe20000000000 */
[----:B------:R-:W-:Y:S01]  /*4fd0*/  UMOV UR19, 0x10000000 ;  /* 0x1000000000137882 */ /* 0x000fe20000000000 */
[----:B------:R-:W-:Y:S01]  /*4fe0*/  @!P4 R2UR UR6, R3 ;  /* 0x000000000306c2ca */ /* 0x000fe200000e0000 */
[----:B------:R-:W-:Y:S01]  /*4ff0*/  @!P4 IMAD.X R0, RZ, RZ, R37, P0 ;  /* 0x000000ffff00c224 */ /* 0x000fe200000e0625 */
[----:B------:R-:W-:Y:S01]  /*5000*/  @!UP1 UIADD3 UR10, UPT, UPT, UR34, 0x30, URZ ;  /* 0x00000030220a9890 */ /* 0x000fe2000fffe0ff */
[C---:B------:R-:W-:Y:S01]  /*5010*/  ISETP.NE.AND P0, PT, R27.reuse, 0x2, PT ;  /* 0x000000021b00780c */ /* 0x040fe20003f05270 */
[----:B------:R-:W-:Y:S01]  /*5020*/  @!UP1 UIADD3 UR8, UPT, UPT, UR4, 0x6200, URZ ;  /* 0x0000620004089890 */ /* 0x000fe2000fffe0ff */
[----:B------:R-:W-:Y:S01]  /*5030*/  LOP3.LUT R32, R32, 0x1, RZ, 0x3c, !PT ;  /* 0x0000000120207812 */ /* 0x000fe200078e3cff */
[----:B------:R-:W-:Y:S01]  /*5040*/  @!UP1 UIADD3 UR9, UPT, UPT, UR4, 0x38, URZ ;  /* 0x0000003804099890 */ /* 0x000fe2000fffe0ff */
[----:B------:R-:W-:Y:S01]  /*5050*/  @!P4 R2UR UR5, R0 ;  /* 0x000000000005c2ca */ /* 0x000fe200000e0000 */
[----:B------:R-:W-:Y:S01]  /*5060*/  VOTEU.ALL UP1, P4 ;  /* 0x0000000000ff7886 */ /* 0x000fe20002020000 */
[----:B------:R-:W-:Y:S01]  /*5070*/  UMOV UR11, UR35 ;  /* 0x00000023000b7c82 */ /* 0x000fe20008000000 */
[----:B------:R-:W-:Y:S01]  /*5080*/  UMOV UR12, UR60 ;  /* 0x0000003c000c7c82 */ /* 0x000fe20008000000 */
[----:B------:R-:W-:Y:S01]  /*5090*/  @P3 R2UR UR60, R24 ;  /* 0x00000000183c32ca */ /* 0x000fe200000e0000 */
[----:B------:R-:W-:Y:S01]  /*50a0*/  IMAD.IADD R20, R8, 0x1, R66 ;  /* 0x0000000108147824 */ /* 0x000fe200078e0242 */
[----:B------:R-:W-:Y:S01]  /*50b0*/  SEL R0, RZ, 0x1, P0 ;  /* 0x00000001ff007807 */ /* 0x000fe20000000000 */
[----:B------:R-:W-:Y:S01]  /*50c0*/  IMAD.U32 R10, RZ, RZ, UR6 ;  /* 0x00000006ff0a7e24 */ /* 0x000fe2000f8e00ff */
[----:B------:R-:W-:Y:S01]  /*50d0*/  SEL R27, R27, RZ, P0 ;  /* 0x000000ff1b1b7207 */ /* 0x000fe20000000000 */
[----:B------:R-:W-:Y:S01]  /*50e0*/  IMAD.IADD R21, R13, 0x1, R68 ;  /* 0x000000010d157824 */ /* 0x000fe200078e0244 */
[----:B------:R-:W-:Y:S02]  /*50f0*/  LOP3.LUT R25, R25, R0, RZ, 0x3c, !PT ;  /* 0x0000000019197212 */ /* 0x000fe400078e3cff */
[----:B------:R-:W-:Y:S01]  /*5100*/  @!P4 R2UR UR6, R10 ;  /* 0x000000000a06c2ca */ /* 0x000fe200000e0000 */
[----:B------:R-:W-:Y:S05]  /*5110*/  IMAD.U32 R11, RZ, RZ, UR5 ;  /* 0x00000005ff0b7e24 */ /* 0x000fea000f8e00ff */
[----:B------:R-:W-:Y:S11]  /*5120*/  @!P4 R2UR UR7, R11 ;  /* 0x000000000b07c2ca */ /* 0x000ff600000e0000 */
[----:B------:R-:W-:Y:S02]  /*5130*/  @!UPT UIADD3 URZ, UPT, UPT, URZ, URZ, URZ ;  /* 0x000000fffffff290 */ /* 0x000fe4000fffe0ff */
[----:B------:R3:W-:Y:S01]  /*5140*/  @!UP1 UTMALDG.3D [UR8], [UR6], desc[UR18] ;  /* 0x00001208060095b4 */ /* 0x0007e20008011000 */
[----:B------:R3:W-:Y:S01]  /*5150*/  @!P4 SYNCS.ARRIVE.TRANS64.RED.A0TR RZ, [UR4+0x38], R23 ;  /* 0x00003817ffffc9a7 */ /* 0x0007e20008300404 */
[----:B------:R-:W-:Y:S01]  /*5160*/  UPLOP3.LUT UP1, UPT, UPT, UPT, UPT, 0x80, 0x8 ;  /* 0x000000000008789c */ /* 0x000fe20003f2f070 */
[----:B------:R-:W-:Y:S01]  /*5170*/  SYNCS.ARRIVE.TRANS64.RED.A1T0 RZ, [UR13], RZ ;  /* 0x000000ffffff79a7 */ /* 0x000fe2000810040d */
[----:B------:R-:W-:Y:S09]  /*5180*/  @P3 BRA `(.L_x_80) ;  /* 0xfffffff000903947 */ /* 0x000ff2000383ffff */
[----:B------:R-:W-:-:S04]  /*5190*/  SHF.L.U32 R3, R32, 0x1f, RZ ;  /* 0x0000001f20037819 */ /* 0x000fc800000006ff */
[----:B------:R-:W1:Y:S02]  /*51a0*/  SYNCS.PHASECHK.TRANS64.TRYWAIT P0, [UR4+0x40], R3 ;  /* 0x00004003ff0075a7 */ /* 0x000e640008001104 */
[----:B-1----:R-:W-:Y:S05]  /*51b0*/  @!P0 BRA `(.L_x_81) ;  /* 0x0000003c00ec8947 */ /* 0x002fea0003800000 */
.L_x_167:
[----:B------:R-:W2:Y:S02]  /*51c0*/  SYNCS.PHASECHK.TRANS64.TRYWAIT P0, [UR4+0x48], R3 ;  /* 0x00004803ff0075a7 */ /* 0x000ea40008001104 */
[----:B--2---:R-:W-:Y:S05]  /*51d0*/  @!P0 BRA `(.L_x_82) ;  /* 0x0000003c00fc8947 */ /* 0x004fea0003800000 */
.L_x_169:
[----:B------:R-:W2:Y:S02]  /*51e0*/  SYNCS.PHASECHK.TRANS64.TRYWAIT P0, [UR4+0x50], R3 ;  /* 0x00005003ff0075a7 */ /* 0x000ea40008001104 */
[----:B--2---:R-:W-:Y:S05]  /*51f0*/  @!P0 BRA `(.L_x_83) ;  /* 0x00000040000c8947 */ /* 0x004fea0003800000 */
.L_x_171:
[----:B-1----:R-:W-:-:S07]  /*5200*/  MOV R0, UR4 ;  /* 0x0000000400007c02 */ /* 0x002fce0008000f00 */
.L_x_84:
[----:B-1----:R-:W-:-:S04]  /*5210*/  SHF.L.U32 R3, R32, 0x1f, RZ ;  /* 0x0000001f20037819 */ /* 0x002fc800000006ff */
[----:B------:R1:W2:Y:S03]  /*5220*/  SYNCS.PHASECHK.TRANS64.TRYWAIT P0, [R0+URZ+0x58], R3 ;  /* 0x00005803000075a7 */ /* 0x0002a600080011ff */
[----:B--2---:R-:W-:Y:S05]  /*5230*/  @!P0 NANOSLEEP.SYNCS 0x989680 ;  /* 0x009896800000895d */ /* 0x004fea0003900000 */
[----:B------:R-:W2:Y:S02]  /*5240*/  @!P0 SYNCS.PHASECHK.TRANS64 P0, [R0+URZ+0x58], R3 ;  /* 0x00005803000085a7 */ /* 0x000ea400080010ff */
[----:B--23--:R-:W-:Y:S05]  /*5250*/  @P0 EXIT ;  /* 0x000000000000094d */ /* 0x00cfea0003800000 */
[----:B------:R-:W-:Y:S05]  /*5260*/  BRA `(.L_x_84) ;  /* 0xfffffffc00e87947 */ /* 0x000fea000383ffff */
.L_x_69:
[----:B------:R-:W-:-:S06]  /*5270*/  UISETP.GE.AND UP1, UPT, UR10, 0x4, UPT ;  /* 0x000000040a00788c */ /* 0x000fcc000bf26270 */
[----:B------:R-:W-:-:S13]  /*5280*/  PLOP3.LUT P0, PT, PT, PT, UP1, 0x80, 0x8 ;  /* 0x000000000008781c */ /* 0x000fda0003f0f018 */
[----:B------:R-:W-:Y:S05]  /*5290*/  @!P0 EXIT ;  /* 0x000000000000894d */ /* 0x000fea0003800000 */
[----:B------:R-:W-:Y:S01]  /*52a0*/  BAR.SYNC.DEFER_BLOCKING 0x6, 0xa0 ;  /* 0x0182800000007b1d */ /* 0x000fe20000010000 */
[C---:B------:R-:W-:Y:S01]  /*52b0*/  IMAD.SHL.U32 R3, R81.reuse, 0x10, RZ ;  /* 0x0000001051037824 */ /* 0x040fe200078e00ff */
[C---:B------:R-:W-:Y:S01]  /*52c0*/  SHF.L.U32 R33, R81.reuse, 0x10, RZ ;  /* 0x0000001051217819 */ /* 0x040fe200000006ff */
[C---:B------:R-:W-:Y:S01]  /*52d0*/  IMAD.SHL.U32 R80, R81.reuse, 0x2, RZ ;  /* 0x0000000251507824 */ /* 0x040fe200078e00ff */
[----:B------:R-:W-:Y:S01]  /*52e0*/  LOP3.LUT R82, R81, 0x60, RZ, 0xc0, !PT ;  /* 0x0000006051527812 */ /* 0x000fe200078ec0ff */
[----:B------:R-:W-:Y:S01]  /*52f0*/  HFMA2 R77, -RZ, RZ, 0, 5.9604644775390625e-08 ;  /* 0x00000001ff4d7431 */ /* 0x000fe200000001ff */
[----:B------:R-:W-:Y:S02]  /*5300*/  UMOV UR36, 0x400 ;  /* 0x0000040000247882 */ /* 0x000fe40000000000 */
[----:B------:R-:W1:Y:S01]  /*5310*/  LDC R71, c[0x0][0x370] ;  /* 0x0000dc00ff477b82 */ /* 0x000e620000000800 */
[----:B------:R-:W-:Y:S01]  /*5320*/  ULEA UR36, UR45, UR36, 0x18 ;  /* 0x000000242d247291 */ /* 0x000fe2000f8ec0ff */
[----:B------:R-:W-:Y:S01]  /*5330*/  LOP3.LUT R5, R3, 0x60, RZ, 0xc0, !PT ;  /* 0x0000006003057812 */ /* 0x000fe200078ec0ff */
[----:B------:R-:W-:Y:S01]  /*5340*/  HFMA2 R75, -RZ, RZ, 0, 0 ;  /* 0x00000000ff4b7431 */ /* 0x000fe200000001ff */
[----:B------:R-:W-:Y:S01]  /*5350*/  LOP3.LUT R79, R81, 0x2, RZ, 0xc0, !PT ;  /* 0x00000002514f7812 */ /* 0x000fe200078ec0ff */
[----:B------:R-:W-:Y:S01]  /*5360*/  UIADD3 UR4, UPT, UPT, UR36, 0x200, URZ ;  /* 0x0000020024047890 */ /* 0x000fe2000fffe0ff */
[----:B------:R-:W-:Y:S01]  /*5370*/  LOP3.LUT R80, R5, 0xc, R80, 0xf8, !PT ;  /* 0x0000000c05507812 */ /* 0x000fe200078ef850 */
[----:B------:R-:W-:Y:S01]  /*5380*/  IMAD.MOV.U32 R30, RZ, RZ, RZ ;  /* 0x000000ffff1e7224 */ /* 0x000fe200078e00ff */
[----:B------:R-:W2:Y:S01]  /*5390*/  LDC R28, c[0x0][0xb0c] ;  /* 0x0002c300ff1c7b82 */ /* 0x000ea20000000800 */
[----:B------:R-:W-:Y:S01]  /*53a0*/  LOP3.LUT R33, R33, 0x600000, RZ, 0xc0, !PT ;  /* 0x0060000021217812 */ /* 0x000fe200078ec0ff */
[----:B------:R-:W-:Y:S01]  /*53b0*/  IMAD.MOV.U32 R85, RZ, RZ, RZ ;  /* 0x000000ffff557224 */ /* 0x000fe200078e00ff */
[----:B------:R-:W-:Y:S01]  /*53c0*/  LOP3.LUT R80, R80, 0x790, R3, 0xf8, !PT ;  /* 0x0000079050507812 */ /* 0x000fe200078ef803 */
[----:B------:R-:W-:Y:S01]  /*53d0*/  IMAD.U32 R73, RZ, RZ, UR4 ;  /* 0x00000004ff497e24 */ /* 0x000fe2000f8e00ff */
[----:B------:R-:W-:Y:S01]  /*53e0*/  LOP3.LUT R81, R81, 0x4, RZ, 0xc0, !PT ;  /* 0x0000000451517812 */ /* 0x000fe200078ec0ff */
[----:B------:R-:W4:Y:S01]  /*53f0*/  LDCU.64 UR50, c[0x0][0x348] ;  /* 0x00006900ff3277ac */ /* 0x000f220008000a00 */
[----:B------:R-:W-:Y:S01]  /*5400*/  MOV R76, RZ ;  /* 0x000000ff004c7202 */ /* 0x000fe20000000f00 */
[----:B------:R-:W1:Y:S01]  /*5410*/  LDC R69, c[0x0][0xb20] ;  /* 0x0002c800ff457b82 */ /* 0x000e620000000800 */
[----:B------:R-:W3:Y:S01]  /*5420*/  LDS R0, [UR36+0x120] ;  /* 0x00012024ff007984 */ /* 0x000ee20008000800 */
[----:B------:R-:W-:Y:S01]  /*5430*/  IMAD R80, R80, 0x4, R73 ;  /* 0x0000000450507824 */ /* 0x000fe200078e0249 */
[----:B------:R-:W1:Y:S03]  /*5440*/  LDCU.64 UR46, c[0x0][0x888] ;  /* 0x00011100ff2e77ac */ /* 0x000e660008000a00 */
[--C-:B------:R-:W-:Y:S01]  /*5450*/  IMAD R79, R79, -0x10, R80.reuse ;  /* 0xfffffff04f4f7824 */ /* 0x100fe200078e0250 */
[----:B------:R-:W1:Y:S01]  /*5460*/  LDCU.64 UR48, c[0x0][0x890] ;  /* 0x00011200ff3077ac */ /* 0x000e620008000a00 */
[----:B------:R-:W1:Y:S01]  /*5470*/  LDC R27, c[0x0][0xb30] ;  /* 0x0002cc00ff1b7b82 */ /* 0x000e620000000800 */
[----:B------:R-:W-:Y:S01]  /*5480*/  IMAD R78, R81, -0x10, R80 ;  /* 0xfffffff0514e7824 */ /* 0x000fe200078e0250 */
[----:B------:R-:W-:Y:S01]  /*5490*/  UMOV UR39, URZ ;  /* 0x000000ff00277c82 */ /* 0x000fe20008000000 */
[----:B------:R-:W-:-:S05]  /*54a0*/  UMOV UR37, URZ ;  /* 0x000000ff00257c82 */ /* 0x000fca0008000000 */
[----:B------:R-:W1:Y:S08]  /*54b0*/  LDC.64 R64, c[0x0][0xb10] ;  /* 0x0002c400ff407b82 */ /* 0x000e700000000a00 */
[----:B------:R-:W1:Y:S08]  /*54c0*/  LDC.64 R24, c[0x0][0xb18] ;  /* 0x0002c600ff187b82 */ /* 0x000e700000000a00 */
[----:B------:R-:W1:Y:S08]  /*54d0*/  LDC.64 R22, c[0x0][0xb28] ;  /* 0x0002ca00ff167b82 */ /* 0x000e700000000a00 */
[----:B------:R-:W1:Y:S01]  /*54e0*/  LDC.64 R62, c[0x0][0x8b0] ;  /* 0x00022c00ff3e7b82 */ /* 0x000e620000000a00 */
[----:B---3--:R-:W-:-:S07]  /*54f0*/  IMAD.IADD R33, R0, 0x1, R33 ;  /* 0x0000000100217824 */ /* 0x008fce00078e0221 */
[----:B------:R-:W3:Y:S08]  /*5500*/  LDC.64 R60, c[0x0][0x8a8] ;  /* 0x00022a00ff3c7b82 */ /* 0x000ef00000000a00 */
[----:B--2-4-:R-:W1:Y:S02]  /*5510*/  LDC R70, c[0x0][0x374] ;  /* 0x0000dd00ff467b82 */ /* 0x014e640000000800 */
.L_x_128:
[----:B------:R-:W-:Y:S02]  /*5520*/  LEA R0, R85, UR36, 0x3 ;  /* 0x0000002455007c11 */ /* 0x000fe4000f8e18ff */
[----:B------:R-:W-:Y:S02]  /*5530*/  SHF.L.U32 R3, R75, 0x1f, RZ ;  /* 0x0000001f4b037819 */ /* 0x000fe400000006ff */
[----:B-1----:R-:W-:Y:S02]  /*5540*/  LEA R16, R85, UR36, 0x4 ;  /* 0x0000002455107c11 */ /* 0x002fe4000f8e20ff */
[----:B------:R-:W2:Y:S02]  /*5550*/  SYNCS.PHASECHK.TRANS64.TRYWAIT P0, [R0+URZ+0x70], R3 ;  /* 0x00007003000075a7 */ /* 0x000ea400080011ff */
[----:B--23--:R-:W-:Y:S05]  /*5560*/  @!P0 BRA `(.L_x_85) ;  /* 0x0000003c00488947 */ /* 0x00cfea0003800000 */
.L_x_172:
[----:B------:R-:W4:Y:S01]  /*5570*/  LDC.64 R12, c[0x0][0xb10] ;  /* 0x0002c400ff0c7b82 */ /* 0x000f220000000a00 */
[----:B------:R-:W3:Y:S01]  /*5580*/  LDS.128 R16, [R16+0x100] ;  /* 0x0001000010107984 */ /* 0x000ee20000000c00 */
[----:B-1----:R-:W-:Y:S01]  /*5590*/  ISETP.NE.AND P1, PT, R27, 0x1, PT ;  /* 0x000000011b00780c */ /* 0x002fe20003f25270 */
[----:B--2---:R-:W-:Y:S01]  /*55a0*/  VIADD R0, R0, 0x80 ;  /* 0x0000008000007836 */ /* 0x004fe20000000000 */
[----:B------:R-:W-:Y:S04]  /*55b0*/  ISETP.GE.AND P0, PT, R26, 0x1, PT ;  /* 0x000000011a00780c */ /* 0x000fe80003f06270 */
[----:B------:R-:W1:Y:S01]  /*55c0*/  LDC.64 R10, c[0x0][0xb18] ;  /* 0x0002c600ff0a7b82 */ /* 0x000e620000000a00 */
[----:B------:R-:W-:Y:S01]  /*55d0*/  PRMT R0, RZ, 0x654, R0 ;  /* 0x00000654ff007816 */ /* 0x000fe20000000000 */
[----:B------:R-:W-:Y:S01]  /*55e0*/  @!PT LDS RZ, [RZ] ;  /* 0x00000000fffff984 */ /* 0x000fe20000000800 */
[----:B------:R-:W-:Y:S01]  /*55f0*/  @!PT LDS RZ, [RZ] ;  /* 0x00000000fffff984 */ /* 0x000fe20000000800 */
[----:B------:R-:W-:Y:S01]  /*5600*/  @!PT LDS RZ, [RZ] ;  /* 0x00000000fffff984 */ /* 0x000fe20000000800 */
[----:B------:R-:W-:Y:S01]  /*5610*/  @!PT LDS RZ, [RZ] ;  /* 0x00000000fffff984 */ /* 0x000fe20000000800 */
[----:B------:R2:W-:Y:S06]  /*5620*/  MEMBAR.ALL.CTA ;  /* 0x0000000000007992 */ /* 0x0005ec0000008000 */
[----:B--2---:R-:W2:Y:S01]  /*5630*/  FENCE.VIEW.ASYNC.S ;  /* 0x00000000000073c6 */ /* 0x004ea20000000000 */
[----:B------:R-:W1:Y:S08]  /*5640*/  @!P1 LDC R14, c[0x0][0xb20] ;  /* 0x0002c800ff0e9b82 */ /* 0x000e700000000800 */
[----:B------:R-:W1:Y:S01]  /*5650*/  @!P1 LDC R9, c[0x0][0xb0c] ;  /* 0x0002c300ff099b82 */ /* 0x000e620000000800 */
[----:B--2---:R2:W-:Y:S01]  /*5660*/  SYNCS.ARRIVE.TRANS64.RED.A1T0 RZ, [R0+URZ], RZ ;  /* 0x000000ff00ff79a7 */ /* 0x0045e200081004ff */
[----:B---3--:R-:W-:Y:S04]  /*5670*/  LOP3.LUT P4, RZ, R18, 0x1, RZ, 0xc0, !PT ;  /* 0x0000000112ff7812 */ /* 0x008fe8000788c0ff */
[----:B------:R-:W-:Y:S09]  /*5680*/  P2R R83, PR, RZ, 0x10 ;  /* 0x00000010ff537803 */ /* 0x000ff20000000000 */
[----:B------:R-:W-:Y:S02]  /*5690*/  @P4 MOV R31, R16 ;  /* 0x00000010001f4202 */ /* 0x000fe40000000f00 */
[----:B------:R-:W-:Y:S01]  /*56a0*/  @P4 LOP3.LUT R29, R17, 0xffff, RZ, 0xc0, !PT ;  /* 0x0000ffff111d4812 */ /* 0x000fe200078ec0ff */
[----:B--2-4-:R-:W-:Y:S06]  /*56b0*/  @!P0 BRA `(.L_x_86) ;  /* 0x0000000000a48947 */ /* 0x014fec0003800000 */
[----:B------:R-:W-:Y:S01]  /*56c0*/  IMAD.HI.U32 R36, R70, R25, RZ ;  /* 0x0000001946247227 */ /* 0x000fe200078e00ff */
[----:B------:R-:W-:Y:S02]  /*56d0*/  ISETP.NE.AND P0, PT, R24, 0x1, PT ;  /* 0x000000011800780c */ /* 0x000fe40003f05270 */
[----:B------:R-:W-:Y:S01]  /*56e0*/  ISETP.NE.AND P2, PT, R26, 0x1, PT ;  /* 0x000000011a00780c */ /* 0x000fe20003f45270 */
[-C--:B------:R-:W-:Y:S01]  /*56f0*/  IMAD.HI.U32 R34, R71, R64.reuse, RZ ;  /* 0x0000004047227227 */ /* 0x080fe200078e00ff */
[----:B------:R-:W-:Y:S02]  /*5700*/  SHF.R.U32.HI R37, RZ, R69, R36 ;  /* 0x00000045ff257219 */ /* 0x000fe40000011624 */
[----:B------:R-:W-:Y:S01]  /*5710*/  ISETP.NE.AND P3, PT, R28, 0x1, PT ;  /* 0x000000011c00780c */ /* 0x000fe20003f65270 */
[----:B------:R-:W-:Y:S01]  /*5720*/  IMAD.HI.U32 R40, R29, R25, RZ ;  /* 0x000000191d287227 */ /* 0x000fe200078e00ff */
[----:B------:R-:W-:Y:S02]  /*5730*/  SHF.R.U32.HI R34, RZ, R65, R34 ;  /* 0x00000041ff227219 */ /* 0x000fe40000011622 */
[----:B------:R-:W-:Y:S01]  /*5740*/  SEL R3, R70, R37, !P0 ;  /* 0x0000002546037207 */ /* 0x000fe20004000000 */
[----:B------:R-:W-:Y:S01]  /*5750*/  IMAD.HI.U32 R38, R31, R64, RZ ;  /* 0x000000401f267227 */ /* 0x000fe200078e00ff */
[----:B------:R-:W-:Y:S03]  /*5760*/  SEL R7, R71, R34, !P3 ;  /* 0x0000002247077207 */ /* 0x000fe60005800000 */
[-C--:B------:R-:W-:Y:S01]  /*5770*/  IMAD.HI.U32 R34, R3, R22.reuse, RZ ;  /* 0x0000001603227227 */ /* 0x080fe200078e00ff */
[----:B------:R-:W-:Y:S03]  /*5780*/  SHF.R.U32.HI R38, RZ, R65, R38 ;  /* 0x00000041ff267219 */ /* 0x000fe60000011626 */
[----:B------:R-:W-:Y:S01]  /*5790*/  IMAD.HI.U32 R36, R7, R22, RZ ;  /* 0x0000001607247227 */ /* 0x000fe200078e00ff */
[----:B------:R-:W-:Y:S02]  /*57a0*/  @P2 SHF.R.U32.HI R3, RZ, R23, R34 ;  /* 0x00000017ff032219 */ /* 0x000fe40000011622 */
[----:B------:R-:W-:Y:S02]  /*57b0*/  SHF.R.U32.HI R34, RZ, R69, R40 ;  /* 0x00000045ff227219 */ /* 0x000fe40000011628 */
[----:B------:R-:W-:Y:S01]  /*57c0*/  @P2 SHF.R.U32.HI R7, RZ, R23, R36 ;  /* 0x00000017ff072219 */ /* 0x000fe20000011624 */
[C---:B------:R-:W-:Y:S01]  /*57d0*/  IMAD R2, R26.reuse, R3, RZ ;  /* 0x000000031a027224 */ /* 0x040fe200078e02ff */
[----:B------:R-:W-:Y:S02]  /*57e0*/  SEL R5, R29, R34, !P0 ;  /* 0x000000221d057207 */ /* 0x000fe40004000000 */
[----:B------:R-:W-:Y:S01]  /*57f0*/  SEL R3, R31, R38, !P3 ;  /* 0x000000261f037207 */ /* 0x000fe20005800000 */
[----:B------:R-:W-:Y:S01]  /*5800*/  IMAD R4, R26, R7, RZ ;  /* 0x000000071a047224 */ /* 0x000fe200078e02ff */
[C---:B------:R-:W-:Y:S01]  /*5810*/  ISETP.GE.AND P0, PT, R5.reuse, R2, PT ;  /* 0x000000020500720c */ /* 0x040fe20003f06270 */
[----:B------:R-:W-:Y:S03]  /*5820*/  IMAD.HI.U32 R6, R5, R22, RZ ;  /* 0x0000001605067227 */ /* 0x000fe600078e00ff */
[----:B------:R-:W-:Y:S01]  /*5830*/  ISETP.GE.OR P0, PT, R3, R4, P0 ;  /* 0x000000040300720c */ /* 0x000fe20000706670 */
[----:B------:R-:W-:Y:S01]  /*5840*/  IMAD.MOV R4, RZ, RZ, -R3 ;  /* 0x000000ffff047224 */ /* 0x000fe200078e0a03 */
[-C--:B------:R-:W-:Y:S03]  /*5850*/  SHF.R.U32.HI R6, RZ, R23.reuse, R6 ;  /* 0x00000017ff067219 */ /* 0x080fe60000011606 */
[----:B------:R-:W-:Y:S01]  /*5860*/  IMAD R31, R28, R4, R31 ;  /* 0x000000041c1f7224 */ /* 0x000fe200078e021f */
[----:B------:R-:W-:Y:S05]  /*5870*/  SEL R15, R5, R6, !P2 ;  /* 0x00000006050f7207 */ /* 0x000fea0005000000 */
[----:B------:R-:W-:Y:S02]  /*5880*/  IMAD.MOV R6, RZ, RZ, -R15 ;  /* 0x000000ffff067224 */ /* 0x000fe400078e0a0f */
[C---:B------:R-:W-:Y:S04]  /*5890*/  @!P0 IMAD.HI.U32 R2, R3.reuse, R22, RZ ;  /* 0x0000001603028227 */ /* 0x040fe800078e00ff */
[----:B------:R-:W-:Y:S01]  /*58a0*/  IMAD R6, R26, R6, R5 ;  /* 0x000000061a067224 */ /* 0x000fe200078e0205 */
[----:B------:R-:W-:Y:S04]  /*58b0*/  @!P0 SHF.R.U32.HI R2, RZ, R23, R2 ;  /* 0x00000017ff028219 */ /* 0x000fe80000011602 */
[----:B------:R-:W-:Y:S02]  /*58c0*/  @!P0 SEL R0, R3, R2, !P2 ;  /* 0x0000000203008207 */ /* 0x000fe40005000000 */
[----:B------:R-:W-:Y:S02]  /*58d0*/  IADD3 R2, PT, PT, -R5, RZ, RZ ;  /* 0x000000ff05027210 */ /* 0x000fe40007ffe1ff */
[----:B------:R-:W-:Y:S01]  /*58e0*/  @!P0 IADD3 R8, PT, PT, R15, -R0, RZ ;  /* 0x800000000f088210 */ /* 0x000fe20007ffe0ff */
[----:B------:R-:W-:Y:S02]  /*58f0*/  @!P0 IMAD R0, R7, R6, R0 ;  /* 0x0000000607008224 */ /* 0x000fe400078e0200 */
[----:B------:R-:W-:Y:S02]  /*5900*/  IMAD R29, R24, R2, R29 ;  /* 0x00000002181d7224 */ /* 0x000fe400078e021d */
[----:B------:R-:W-:Y:S02]  /*5910*/  @!P0 IMAD R5, R8, R26, R3 ;  /* 0x0000001a08058224 */ /* 0x000fe400078e0203 */
[----:B------:R-:W-:Y:S04]  /*5920*/  @!P0 IMAD.MOV.U32 R3, RZ, RZ, R0 ;  /* 0x000000ffff038224 */ /* 0x000fe800078e0000 */
[----:B------:R-:W-:Y:S02]  /*5930*/  IMAD R31, R3, R28, R31 ;  /* 0x0000001c031f7224 */ /* 0x000fe400078e021f */
[----:B------:R-:W-:Y:S07]  /*5940*/  IMAD R29, R5, R24, R29 ;  /* 0x00000018051d7224 */ /* 0x000fee00078e021d */
.L_x_86:
[----:B-1----:R-:W-:Y:S01]  /*5950*/  @!P1 ISETP.NE.AND P0, PT, R10, 0x1, PT ;  /* 0x000000010a00980c */ /* 0x002fe20003f05270 */
[----:B------:R-:W-:Y:S01]  /*5960*/  @!P1 IMAD.HI.U32 R3, R29, R11, RZ ;  /* 0x0000000b1d039227 */ /* 0x000fe200078e00ff */
[----:B------:R-:W-:Y:S01]  /*5970*/  R2UR UR5, R21 ;  /* 0x00000000150572ca */ /* 0x000fe200000e0000 */
[----:B------:R-:W-:Y:S01]  /*5980*/  BSSY.RECONVERGENT B6, `(.L_x_87) ;  /* 0x0000031000067945 */ /* 0x000fe20003800200 */
[----:B------:R-:W-:Y:S01]  /*5990*/  R2UR UR4, R20 ;  /* 0x00000000140472ca */ /* 0x000fe200000e0000 */
[----:B------:R-:W-:Y:S01]  /*59a0*/  @!P1 IMAD.HI.U32 R0, R31, R12, RZ ;  /* 0x0000000c1f009227 */ /* 0x000fe200078e00ff */
[----:B------:R-:W-:Y:S02]  /*59b0*/  @!P1 SHF.R.U32.HI R2, RZ, R14, R3 ;  /* 0x0000000eff029219 */ /* 0x000fe40000011603 */
[----:B------:R-:W-:Y:S01]  /*59c0*/  @!P1 ISETP.NE.AND P2, PT, R9, 0x1, PT ;  /* 0x000000010900980c */ /* 0x000fe20003f45270 */
[----:B------:R-:W-:Y:S01]  /*59d0*/  VIADD R85, R85, 0x1 ;  /* 0x0000000155557836 */ /* 0x000fe20000000000 */
[----:B------:R-:W-:Y:S02]  /*59e0*/  @!P1 SEL R2, R29, R2, !P0 ;  /* 0x000000021d029207 */ /* 0x000fe40004000000 */
[----:B------:R-:W-:Y:S02]  /*59f0*/  @!P1 SHF.R.U32.HI R0, RZ, R13, R0 ;  /* 0x0000000dff009219 */ /* 0x000fe40000011600 */
[----:B------:R-:W-:Y:S01]  /*5a00*/  LOP3.LUT P0, RZ, R73, 0x1b0, RZ, 0xc0, !PT ;  /* 0x000001b049ff7812 */ /* 0x000fe2000780c0ff */
[----:B------:R-:W-:Y:S01]  /*5a10*/  USHF.L.U32 UR42, UR5, 0x7, URZ ;  /* 0x00000007052a7899 */ /* 0x000fe200080006ff */
[----:B------:R-:W-:Y:S01]  /*5a20*/  @!P1 SEL R3, R31, R0, !P2 ;  /* 0x000000001f039207 */ /* 0x000fe20005000000 */
[----:B------:R-:W-:Y:S01]  /*5a30*/  USHF.L.U32 UR41, UR4, 0x6, URZ ;  /* 0x0000000604297899 */ /* 0x000fe200080006ff */
[----:B------:R-:W-:Y:S03]  /*5a40*/  @P4 SHF.R.U32.HI R74, RZ, 0x10, R17 ;  /* 0x00000010ff4a4819 */ /* 0x000fe60000011611 */
[----:B------:R-:W-:Y:S02]  /*5a50*/  @!P1 IMAD.IADD R0, R2, 0x1, -R3 ;  /* 0x0000000102009824 */ /* 0x000fe400078e0a03 */
[----:B------:R-:W-:Y:S02]  /*5a60*/  @!P1 IMAD.IADD R2, R3, 0x1, -R2 ;  /* 0x0000000103029824 */ /* 0x000fe400078e0a02 */
[----:B------:R-:W-:Y:S02]  /*5a70*/  @!P1 IMAD R31, R0, R9, R31 ;  /* 0x00000009001f9224 */ /* 0x000fe400078e021f */
[----:B------:R-:W-:Y:S01]  /*5a80*/  @!P1 IMAD R29, R2, R10, R29 ;  /* 0x0000000a021d9224 */ /* 0x000fe200078e021d */
[----:B------:R-:W-:Y:S06]  /*5a90*/  @!P0 BRA `(.L_x_88) ;  /* 0x00000000007c8947 */ /* 0x000fec0003800000 */
[----:B------:R-:W1:Y:S01]  /*5aa0*/  LDCU.64 UR8, c[0x4][0x80] ;  /* 0x01001000ff0877ac */ /* 0x000e620008000a00 */
[----:B------:R-:W-:Y:S01]  /*5ab0*/  MOV R2, 0x0 ;  /* 0x0000000000027802 */ /* 0x000fe20000000f00 */
[----:B------:R-:W-:Y:S02]  /*5ac0*/  HFMA2 R12, -RZ, RZ, 0, 5.9604644775390625e-08 ;  /* 0x00000001ff0c7431 */ /* 0x000fe400000001ff */
[----:B------:R-:W-:Y:S01]  /*5ad0*/  IMAD.MOV.U32 R8, RZ, RZ, 0x70 ;  /* 0x00000070ff087424 */ /* 0x000fe200078e00ff */
[----:B------:R2:W3:Y:S01]  /*5ae0*/  LDC.64 R14, c[0x4][R2] ;  /* 0x01000000020e7b82 */ /* 0x0004e20000000a00 */
[----:B------:R-:W4:Y:S01]  /*5af0*/  LDCU.64 UR6, c[0x4][0x88] ;  /* 0x01001100ff0677ac */ /* 0x000f220008000a00 */
[----:B------:R-:W-:Y:S01]  /*5b00*/  IMAD.MOV.U32 R13, RZ, RZ, RZ ;  /* 0x000000ffff0d7224 */ /* 0x000fe200078e00ff */
[----:B------:R-:W2:Y:S01]  /*5b10*/  LDCU.64 UR4, c[0x4][0x8] ;  /* 0x01000100ff0477ac */ /* 0x000ea20008000a00 */
[----:B-1----:R-:W-:Y:S01]  /*5b20*/  MOV R5, UR9 ;  /* 0x0000000900057c02 */ /* 0x002fe20008000f00 */
[----:B------:R-:W-:Y:S01]  /*5b30*/  IMAD.U32 R4, RZ, RZ, UR8 ;  /* 0x00000008ff047e24 */ /* 0x000fe2000f8e00ff */
[----:B----4-:R-:W-:Y:S01]  /*5b40*/  MOV R7, UR7 ;  /* 0x0000000700077c02 */ /* 0x010fe20008000f00 */
[----:B------:R-:W-:Y:S01]  /*5b50*/  IMAD.U32 R6, RZ, RZ, UR6 ;  /* 0x00000006ff067e24 */ /* 0x000fe2000f8e00ff */
[----:B--2---:R-:W-:Y:S01]  /*5b60*/  MOV R11, UR5 ;  /* 0x00000005000b7c02 */ /* 0x004fe20008000f00 */
[----:B------:R-:W-:Y:S02]  /*5b70*/  IMAD.U32 R10, RZ, RZ, UR4 ;  /* 0x00000004ff0a7e24 */ /* 0x000fe4000f8e00ff */
[----:B------:R-:W-:Y:S07]  /*5b80*/  LEPC R20, `(.L_x_89) ;  /* 0x000000001014794e */ /* 0x000fee0000000000 */
[----:B---3-5:R-:W-:Y:S05]  /*5b90*/  CALL.ABS.NOINC R14 ;  /* 0x000000000e007343 */ /* 0x028fea0003c00000 */
.L_x_89:
[----:B------:R-:W1:Y:S01]  /*5ba0*/  LDCU.64 UR8, c[0x4][0x80] ;  /* 0x01001000ff0877ac */ /* 0x000e620008000a00 */
[----:B------:R-:W2:Y:S01]  /*5bb0*/  LDC.64 R2, c[0x4][R2] ;  /* 0x0100000002027b82 */ /* 0x000ea20000000a00 */
[----:B------:R-:W-:Y:S02]  /*5bc0*/  HFMA2 R12, -RZ, RZ, 0, 5.9604644775390625e-08 ;  /* 0x00000001ff0c7431 */ /* 0x000fe400000001ff */
[----:B------:R-:W-:Y:S02]  /*5bd0*/  IMAD.MOV.U32 R8, RZ, RZ, 0x70 ;  /* 0x00000070ff087424 */ /* 0x000fe400078e00ff */
[----:B------:R-:W-:Y:S01]  /*5be0*/  IMAD.MOV.U32 R13, RZ, RZ, RZ ;  /* 0x000000ffff0d7224 */ /* 0x000fe200078e00ff */
[----:B------:R-:W3:Y:S01]  /*5bf0*/  LDCU.64 UR6, c[0x4][0x88] ;  /* 0x01001100ff0677ac */ /* 0x000ee20008000a00 */
[----:B------:R-:W4:Y:S01]  /*5c00*/  LDCU.64 UR4, c[0x4][0x8] ;  /* 0x01000100ff0477ac */ /* 0x000f220008000a00 */
[----:B-1----:R-:W-:Y:S02]  /*5c10*/  MOV R4, UR8 ;  /* 0x0000000800047c02 */ /* 0x002fe40008000f00 */
[----:B------:R-:W-:Y:S02]  /*5c20*/  MOV R5, UR9 ;  /* 0x0000000900057c02 */ /* 0x000fe40008000f00 */
[----:B---3--:R-:W-:Y:S01]  /*5c30*/  MOV R7, UR7 ;  /* 0x0000000700077c02 */ /* 0x008fe20008000f00 */
[----:B------:R-:W-:Y:S01]  /*5c40*/  IMAD.U32 R6, RZ, RZ, UR6 ;  /* 0x00000006ff067e24 */ /* 0x000fe2000f8e00ff */
[----:B----4-:R-:W-:Y:S01]  /*5c50*/  MOV R11, UR5 ;  /* 0x00000005000b7c02 */ /* 0x010fe20008000f00 */
[----:B------:R-:W-:Y:S02]  /*5c60*/  IMAD.U32 R10, RZ, RZ, UR4 ;  /* 0x00000004ff0a7e24 */ /* 0x000fe4000f8e00ff */
[----:B------:R-:W-:Y:S07]  /*5c70*/  LEPC R20, `(.L_x_88) ;  /* 0x000000001014794e */ /* 0x000fee0000000000 */
[----:B--2---:R-:W-:Y:S05]  /*5c80*/  CALL.ABS.NOINC R2 ;  /* 0x0000000002007343 */ /* 0x004fea0003c00000 */
.L_x_88:
[----:B------:R-:W-:Y:S05]  /*5c90*/  BSYNC.RECONVERGENT B6 ;  /* 0x0000000000067941 */ /* 0x000fea0003800200 */
.L_x_87:
[----:B------:R-:W-:Y:S01]  /*5ca0*/  ISETP.NE.U32.AND P4, PT, R62, RZ, PT ;  /* 0x000000ff3e00720c */ /* 0x000fe20003f85070 */
[----:B------:R-:W-:Y:S01]  /*5cb0*/  UISETP.NE.AND UP2, UPT, UR44, URZ, UPT ;  /* 0x000000ff2c00728c */ /* 0x000fe2000bf45270 */
[----:B------:R-:W-:Y:S01]  /*5cc0*/  ISETP.NE.U32.AND P2, PT, RZ, UR46, PT ;  /* 0x0000002eff007c0c */ /* 0x000fe2000bf45070 */
[----:B------:R-:W-:Y:S01]  /*5cd0*/  UISETP.NE.U32.AND UP1, UPT, UR48, URZ, UPT ;  /* 0x000000ff3000728c */ /* 0x000fe2000bf25070 */
[----:B------:R-:W-:Y:S01]  /*5ce0*/  ISETP.NE.AND.EX P4, PT, R63, RZ, PT, P4 ;  /* 0x000000ff3f00720c */ /* 0x000fe20003f85340 */
[----:B------:R-:W-:Y:S01]  /*5cf0*/  UPLOP3.LUT UP0, UPT, UPT, UPT, UPT, 0x40, 0x4 ;  /* 0x000000000004789c */ /* 0x000fe20003f0e870 */
[----:B------:R-:W-:Y:S01]  /*5d00*/  ISETP.NE.AND.EX P2, PT, RZ, UR47, PT, P2 ;  /* 0x0000002fff007c0c */ /* 0x000fe2000bf45320 */
[----:B------:R-:W-:Y:S01]  /*5d10*/  UISETP.NE.AND.EX UP1, UPT, UR49, URZ, UPT, UP1 ;  /* 0x000000ff3100728c */ /* 0x000fe2000bf25310 */
[----:B------:R-:W-:Y:S04]  /*5d20*/  PLOP3.LUT P1, PT, PT, PT, UP2, 0x80, 0x8 ;  /* 0x000000000008781c */ /* 0x000fe80003f2f028 */
[----:B------:R-:W-:Y:S06]  /*5d30*/  @UP2 UPLOP3.LUT UP0, UPT, UPT, UPT, UP1, 0x80, 0x8 ;  /* 0x000000000008289c */ /* 0x000fec0003f0f010 */
[----:B------:R-:W-:Y:S01]  /*5d40*/  PLOP3.LUT P0, PT, PT, PT, UP0, 0x80, 0x8 ;  /* 0x000000000008781c */ /* 0x000fe20003f0f008 */
[----:B------:R-:W-:Y:S01]  /*5d50*/  @!UPT UIADD3 URZ, UPT, UPT, URZ, URZ, URZ ;  /* 0x000000fffffff290 */ /* 0x000fe2000fffe0ff */
[----:B------:R-:W-:Y:S11]  /*5d60*/  BRA.U !UP1, `(.L_x_90) ;  /* 0x0000000109387547 */ /* 0x000ff6000b800000 */
[----:B------:R-:W-:Y:S01]  /*5d70*/  UISETP.NE.U32.AND UP0, UPT, UR46, URZ, UPT ;  /* 0x000000ff2e00728c */ /* 0x000fe2000bf05070 */
[----:B------:R-:W-:Y:S02]  /*5d80*/  HFMA2 R0, -RZ, RZ, 0, 5.9604644775390625e-08 ;  /* 0x00000001ff007431 */ /* 0x000fe400000001ff */
[----:B------:R-:W-:Y:S01]  /*5d90*/  IMAD.MOV.U32 R67, RZ, RZ, 0x1 ;  /* 0x00000001ff437424 */ /* 0x000fe200078e00ff */
[----:B------:R-:W-:Y:S06]  /*5da0*/  UISETP.NE.AND.EX UP0, UPT, UR47, URZ, UPT, UP0 ;  /* 0x000000ff2f00728c */ /* 0x000fec000bf05300 */
[----:B------:R-:W-:Y:S05]  /*5db0*/  PLOP3.LUT P3, PT, PT, PT, UP0, 0x80, 0x8 ;  /* 0x000000000008781c */ /* 0x000fea0003f6f008 */
[----:B------:R-:W1:Y:S01]  /*5dc0*/  @UP0 LDCU.64 UR4, c[0x0][0x888] ;  /* 0x00011100ff0407ac */ /* 0x000e620008000a00 */
[----:B------:R-:W-:Y:S07]  /*5dd0*/  @UP0 UIMAD UR6, UR60, UR48, URZ ;  /* 0x000000303c0602a4 */ /* 0x000fee000f8e02ff */
[----:B------:R-:W-:Y:S01]  /*5de0*/  @!P3 PRMT R67, R0, 0x7610, R67 ;  /* 0x000076100043b816 */ /* 0x000fe20000000043 */
[----:B-1----:R-:W-:Y:S06]  /*5df0*/  @UP0 UIMAD.WIDE UR4, UR6, 0x4, UR4 ;  /* 0x00000004060408a5 */ /* 0x002fec000f8e0204 */
[----:B------:R-:W-:Y:S01]  /*5e00*/  IMAD.U32 R2, RZ, RZ, UR4 ;  /* 0x00000004ff027e24 */ /* 0x000fe2000f8e00ff */
[----:B------:R-:W-:Y:S04]  /*5e10*/  MOV R3, UR5 ;  /* 0x0000000500037c02 */ /* 0x000fe80008000f00 */
[----:B------:R-:W1:Y:S01]  /*5e20*/  @!UP0 LDCU UR4, c[0x0][0x880] ;  /* 0x00011000ff0487ac */ /* 0x000e620008000800 */
[----:B-----5:R2:W5:Y:S02]  /*5e30*/  @P3 LDG.E R35, desc[UR52][R2.64] ;  /* 0x0000003402233981 */ /* 0x020564000c1e1900 */
[----:B-12---:R-:W-:Y:S02]  /*5e40*/  @!P3 IMAD.U32 R35, RZ, RZ, UR4 ;  /* 0x00000004ff23be24 */ /* 0x006fe4000f8e00ff */
.L_x_90:
[----:B------:R-:W-:Y:S05]  /*5e50*/  @!P4 BRA `(.L_x_91) ;  /* 0x000000000020c947 */ /* 0x000fea0003800000 */
[----:B------:R-:W-:Y:S04]  /*5e60*/  ISETP.NE.U32.AND P3, PT, R60, RZ, PT ;  /* 0x000000ff3c00720c */ /* 0x000fe80003f65070 */
[----:B------:R-:W-:Y:S11]  /*5e70*/  ISETP.NE.AND.EX P3, PT, R61, RZ, PT, P3 ;  /* 0x000000ff3d00720c */ /* 0x000ff60003f65330 */
[----:B------:R-:W-:Y:S02]  /*5e80*/  @!UPT UIADD3 URZ, UPT, UPT, URZ, URZ, URZ ;  /* 0x000000fffffff290 */ /* 0x000fe4000fffe0ff */
[----:B------:R-:W1:Y:S01]  /*5e90*/  @P3 LDC.64 R2, c[0x0][0x8a8] ;  /* 0x00022a00ff023b82 */ /* 0x000e620000000a00 */
[----:B------:R-:W-:Y:S04]  /*5ea0*/  @P3 IMAD R0, R62, UR60, RZ ;  /* 0x0000003c3e003c24 */ /* 0x000fe8000f8e02ff */
[----:B-1----:R-:W-:Y:S05]  /*5eb0*/  @P3 IMAD.WIDE R2, R0, 0x4, R2 ;  /* 0x0000000400023825 */ /* 0x002fea00078e0202 */
[----:B-----5:R1:W5:Y:S02]  /*5ec0*/  @P3 LDG.E R32, desc[UR52][R2.64] ;  /* 0x0000003402203981 */ /* 0x020364000c1e1900 */
[----:B-1----:R-:W2:Y:S02]  /*5ed0*/  @!P3 LDC R32, c[0x0][0x8a0] ;  /* 0x00022800ff20bb82 */ /* 0x002ea40000000800 */
.L_x_91:
[----:B-----5:R-:W-:Y:S01]  /*5ee0*/  FSETP.NEU.AND P3, PT, R35, RZ, PT ;  /* 0x000000ff2300720b */ /* 0x020fe20003f6d000 */
[----:B------:R-:W-:Y:S01]  /*5ef0*/  BSSY B1, `(.L_x_92) ;  /* 0x0000039000017945 */ /* 0x000fe20003800000 */
[----:B------:R-:W-:Y:S01]  /*5f00*/  SEL R5, RZ, 0xffffffff, P2 ;  /* 0xffffffffff057807 */ /* 0x000fe20001000000 */
[----:B------:R-:W-:Y:S01]  /*5f10*/  IMAD.MOV.U32 R89, RZ, RZ, 0x1 ;  /* 0x00000001ff597424 */ /* 0x000fe200078e00ff */
[----:B------:R-:W-:Y:S01]  /*5f20*/  @P1 LOP3.LUT P2, RZ, R67, 0xff, RZ, 0xc0, !PT ;  /* 0x000000ff43ff1812 */ /* 0x000fe2000784c0ff */
[C---:B------:R-:W-:Y:S01]  /*5f30*/  IMAD R34, R30.reuse, 0x40, R33 ;  /* 0x000000401e227824 */ /* 0x040fe200078e0221 */
[----:B------:R-:W-:Y:S01]  /*5f40*/  @P1 SEL R0, RZ, 0xffffffff, P3 ;  /* 0xffffffffff001807 */ /* 0x000fe20001800000 */
[----:B------:R-:W-:Y:S01]  /*5f50*/  IMAD R86, R81, -0x10, R79 ;  /* 0xfffffff051567824 */ /* 0x000fe200078e024f */
[----:B------:R-:W-:Y:S01]  /*5f60*/  LOP3.LUT R77, R77, 0x1, RZ, 0x3c, !PT ;  /* 0x000000014d4d7812 */ /* 0x000fe200078e3cff */
[----:B------:R-:W-:Y:S01]  /*5f70*/  IMAD.MOV.U32 R43, RZ, RZ, RZ ;  /* 0x000000ffff2b7224 */ /* 0x000fe200078e00ff */
[----:B------:R-:W-:Y:S02]  /*5f80*/  @P0 SEL R0, R5, R0, !P2 ;  /* 0x0000000005000207 */ /* 0x000fe40005000000 */
[----:B------:R-:W-:Y:S02]  /*5f90*/  CS2R R46, SRZ ;  /* 0x00000000002e7805 */ /* 0x000fe4000001ff00 */
[----:B------:R-:W-:Y:S02]  /*5fa0*/  LEA R88, R30, UR36, 0x3 ;  /* 0x000000241e587c11 */ /* 0x000fe4000f8e18ff */
[----:B------:R-:W-:Y:S02]  /*5fb0*/  CS2R R44, SRZ ;  /* 0x00000000002c7805 */ /* 0x000fe4000001ff00 */
[----:B------:R-:W-:Y:S02]  /*5fc0*/  @P1 LOP3.LUT R0, R0, 0x1, RZ, 0xc0, !PT ;  /* 0x0000000100001812 */ /* 0x000fe400078ec0ff */
[----:B------:R-:W-:Y:S02]  /*5fd0*/  CS2R R50, SRZ ;  /* 0x0000000000327805 */ /* 0x000fe4000001ff00 */
[----:B------:R-:W-:Y:S02]  /*5fe0*/  SHF.L.U32 R3, R76, 0x1f, RZ ;  /* 0x0000001f4c037819 */ /* 0x000fe400000006ff */
[----:B------:R-:W-:Y:S02]  /*5ff0*/  CS2R R48, SRZ ;  /* 0x0000000000307805 */ /* 0x000fe4000001ff00 */
[----:B------:R-:W-:Y:S02]  /*6000*/  ISETP.NE.U32.OR P5, PT, R0, 0x1, !P1 ;  /* 0x000000010000780c */ /* 0x000fe40004fa5470 */
[----:B------:R-:W-:Y:S02]  /*6010*/  CS2R R54, SRZ ;  /* 0x0000000000367805 */ /* 0x000fe4000001ff00 */
[----:B------:R-:W-:Y:S02]  /*6020*/  PLOP3.LUT P2, PT, PT, PT, UP1, 0x80, 0x8 ;  /* 0x000000000008781c */ /* 0x000fe40003f4f018 */
[----:B------:R-:W-:Y:S02]  /*6030*/  CS2R R52, SRZ ;  /* 0x0000000000347805 */ /* 0x000fe4000001ff00 */
[----:B------:R-:W-:Y:S02]  /*6040*/  LOP3.LUT P4, R84, R67, 0xff, RZ, 0xc0, !PT ;  /* 0x000000ff43547812 */ /* 0x000fe4000788c0ff */
[----:B------:R-:W-:Y:S02]  /*6050*/  CS2R R58, SRZ ;  /* 0x00000000003a7805 */ /* 0x000fe4000001ff00 */
[----:B------:R-:W-:Y:S02]  /*6060*/  SEL R0, RZ, 0xffffffff, P3 ;  /* 0xffffffffff007807 */ /* 0x000fe40001800000 */
[----:B------:R-:W-:Y:S02]  /*6070*/  CS2R R56, SRZ ;  /* 0x0000000000387805 */ /* 0x000fe4000001ff00 */
[----:B------:R-:W-:Y:S02]  /*6080*/  P2R R87, PR, RZ, 0x20 ;  /* 0x00000020ff577803 */ /* 0x000fe40000000000 */
[----:B------:R-:W-:Y:S02]  /*6090*/  @P5 SHF.L.U32 R2, R77, 0x1f, RZ ;  /* 0x0000001f4d025819 */ /* 0x000fe400000006ff */
[----:B------:R-:W-:Y:S02]  /*60a0*/  @P2 SEL R0, R5, R0, !P4 ;  /* 0x0000000005002207 */ /* 0x000fe40006000000 */
[----:B------:R-:W1:Y:S02]  /*60b0*/  @P5 SYNCS.PHASECHK.TRANS64.TRYWAIT P1, [UR36+0x20], R2 ;  /* 0x00002002ff0055a7 */ /* 0x000e640008021124 */
[----:B------:R-:W-:Y:S04]  /*60c0*/  LOP3.LUT R0, R0, 0x1, RZ, 0xc0, !PT ;  /* 0x0000000100007812 */ /* 0x000fe800078ec0ff */
[----:B------:R-:W-:Y:S04]  /*60d0*/  ISETP.NE.U32.AND P2, PT, R0, 0x1, PT ;  /* 0x000000010000780c */ /* 0x000fe80003f45070 */
[----:B------:R-:W-:Y:S01]  /*60e0*/  P2R R90, PR, RZ, 0x4 ;  /* 0x00000004ff5a7803 */ /* 0x000fe20000000000 */
[----:B------:R3:W4:Y:S01]  /*60f0*/  SYNCS.PHASECHK.TRANS64.TRYWAIT P0, [R88+URZ+0x90], R3 ;  /* 0x00009003580075a7 */ /* 0x00072200080011ff */
[----:B-1----:R-:W-:Y:S01]  /*6100*/  @P5 SEL R89, RZ, 0x1, !P1 ;  /* 0x00000001ff595807 */ /* 0x002fe20004800000 */
[----:B---3--:R-:W-:Y:S06]  /*6110*/  @!P5 BRA `(.L_x_93) ;  /* 0x000000000058d947 */ /* 0x008fec0003800000 */
[----:B------:R-:W-:Y:S01]  /*6120*/  IMAD.MOV.U32 R47, RZ, RZ, RZ ;  /* 0x000000ffff2f7224 */ /* 0x000fe200078e00ff */
[----:B------:R-:W-:Y:S01]  /*6130*/  ISETP.NE.AND P1, PT, R89, RZ, PT ;  /* 0x000000ff5900720c */ /* 0x000fe20003f25270 */
[----:B------:R-:W-:Y:S01]  /*6140*/  BSSY B0, `(.L_x_94) ;  /* 0x000000c000007945 */ /* 0x000fe20003800000 */
[----:B------:R-:W-:Y:S02]  /*6150*/  CS2R R58, SRZ ;  /* 0x00000000003a7805 */ /* 0x000fe4000001ff00 */
[----:B------:R-:W-:Y:S02]  /*6160*/  CS2R R56, SRZ ;  /* 0x0000000000387805 */ /* 0x000fe4000001ff00 */
[----:B------:R-:W-:Y:S02]  /*6170*/  CS2R R54, SRZ ;  /* 0x0000000000367805 */ /* 0x000fe4000001ff00 */
[----:B------:R-:W-:Y:S02]  /*6180*/  CS2R R52, SRZ ;  /* 0x0000000000347805 */ /* 0x000fe4000001ff00 */
[----:B------:R-:W-:Y:S02]  /*6190*/  CS2R R50, SRZ ;  /* 0x0000000000327805 */ /* 0x000fe4000001ff00 */
[----:B------:R-:W-:Y:S02]  /*61a0*/  CS2R R48, SRZ ;  /* 0x0000000000307805 */ /* 0x000fe4000001ff00 */
[----:B------:R-:W-:Y:S01]  /*61b0*/  CS2R R44, SRZ ;  /* 0x00000000002c7805 */ /* 0x000fe2000001ff00 */
[----:B------:R-:W-:Y:S06]  /*61c0*/  @P1 BRA `(.L_x_95) ;  /* 0x00000000000c1947 */ /* 0x000fec0003800000 */
[----:B------:R-:W-:Y:S04]  /*61d0*/  SHF.L.U32 R5, R77, 0x1f, RZ ;  /* 0x0000001f4d057819 */ /* 0x000fe800000006ff */
[----:B------:R-:W1:Y:S02]  /*61e0*/  SYNCS.PHASECHK.TRANS64.TRYWAIT P1, [UR36+0x20], R5 ;  /* 0x00002005ff0075a7 */ /* 0x000e640008021124 */
[----:B-1----:R-:W-:Y:S05]  /*61f0*/  @!P1 BRA `(.L_x_96) ;  /* 0x0000003000389947 */ /* 0x002fea0003800000 */
.L_x_95:
[----:B------:R-:W-:Y:S05]  /*6200*/  BSYNC B0 ;  /* 0x0000000000007941 */ /* 0x000fea0003800000 */
.L_x_94:
[----:B------:R-:W-:Y:S01]  /*6210*/  ISETP.NE.AND P1, PT, R90, RZ, PT ;  /* 0x000000ff5a00720c */ /* 0x000fe20003f25270 */
[----:B------:R-:W-:Y:S11]  /*6220*/  HFMA2 R43, -RZ, RZ, 0, 5.9604644775390625e-08 ;  /* 0x00000001ff2b7431 */ /* 0x000ff600000001ff */
[----:B------:R-:W-:Y:S01]  /*6230*/  @!UPT UIADD3 URZ, UPT, UPT, URZ, URZ, URZ ;  /* 0x000000fffffff290 */ /* 0x000fe2000fffe0ff */
[----:B------:R3:W1:Y:S04]  /*6240*/  @P1 LDS.128 R56, [R80] ;  /* 0x0000000050381984 */ /* 0x0006680000000c00 */
[----:B------:R3:W1:Y:S04]  /*6250*/  @P1 LDS.128 R52, [R79+0x10] ;  /* 0x000010004f341984 */ /* 0x0006680000000c00 */
[----:B------:R3:W1:Y:S04]  /*6260*/  @P1 LDS.128 R48, [R78+0x20] ;  /* 0x000020004e301984 */ /* 0x0006680000000c00 */
[----:B------:R3:W1:Y:S02]  /*6270*/  @P1 LDS.128 R44, [R86+0x30] ;  /* 0x00003000562c1984 */ /* 0x0006640000000c00 */
.L_x_93:
[----:B------:R-:W-:Y:S05]  /*6280*/  BSYNC B1 ;  /* 0x0000000000017941 */ /* 0x000fea0003800000 */
.L_x_92:
[----:B-1----:R-:W-:Y:S04]  /*6290*/  SHF.R.U32.HI R5, RZ, 0x15, R34 ;  /* 0x00000015ff057819 */ /* 0x002fe80000011622 */
[----:B------:R-:W-:Y:S01]  /*62a0*/  LOP3.LUT P1, RZ, R5, 0x3, R72, 0x48, !PT ;  /* 0x0000000305ff7812 */ /* 0x000fe20007824848 */
[----:B------:R-:W-:Y:S01]  /*62b0*/  @!UPT UIADD3 URZ, UPT, UPT, URZ, URZ, URZ ;  /* 0x000000fffffff290 */ /* 0x000fe2000fffe0ff */
[----:B----4-:R-:W-:Y:S11]  /*62c0*/  @P0 BRA `(.L_x_97) ;  /* 0x0000000000080947 */ /* 0x010ff60003800000 */
[----:B------:R-:W1:Y:S02]  /*62d0*/  SYNCS.PHASECHK.TRANS64.TRYWAIT P0, [R88+URZ+0x90], R3 ;  /* 0x00009003580075a7 */ /* 0x000e6400080011ff */
[----:B-1----:R-:W-:Y:S05]  /*62e0*/  @!P0 BRA `(.L_x_98) ;  /* 0x0000003000148947 */ /* 0x002fea0003800000 */
.L_x_97:
[----:B------:R-:W-:Y:S05]  /*62f0*/  @!P1 BRA `(.L_x_99) ;  /* 0x0000000000409947 */ /* 0x000fea0003800000 */
[----:B------:R-:W4:Y:S01]  /*6300*/  LDCU.64 UR8, c[0x4][0x70] ;  /* 0x01000e00ff0877ac */ /* 0x000f220008000a00 */
[----:B-1----:R-:W-:Y:S01]  /*6310*/  MOV R3, 0x0 ;  /* 0x0000000000037802 */ /* 0x002fe20000000f00 */
[----:B------:R-:W-:Y:S02]  /*6320*/  HFMA2 R12, -RZ, RZ, 0, 5.9604644775390625e-08 ;  /* 0x00000001ff0c7431 */ /* 0x000fe400000001ff */
[----:B------:R-:W-:Y:S02]  /*6330*/  IMAD.MOV.U32 R8, RZ, RZ, 0x192 ;  /* 0x00000192ff087424 */ /* 0x000fe400078e00ff */
[----:B------:R-:W-:Y:S01]  /*6340*/  IMAD.MOV.U32 R13, RZ, RZ, RZ ;  /* 0x000000ffff0d7224 */ /* 0x000fe200078e00ff */
[----:B------:R-:W1:Y:S01]  /*6350*/  LDCU.64 UR6, c[0x4][0x78] ;  /* 0x01000f00ff0677ac */ /* 0x000e620008000a00 */
[----:B------:R-:W2:Y:S01]  /*6360*/  LDC.64 R2, c[0x4][R3] ;  /* 0x0100000003027b82 */ /* 0x000ea20000000a00 */
[----:B------:R-:W5:Y:S01]  /*6370*/  LDCU.64 UR4, c[0x4][0x10] ;  /* 0x01000200ff0477ac */ /* 0x000f620008000a00 */
[----:B----4-:R-:W-:Y:S01]  /*6380*/  MOV R5, UR9 ;  /* 0x0000000900057c02 */ /* 0x010fe20008000f00 */
[----:B------:R-:W-:Y:S01]  /*6390*/  IMAD.U32 R4, RZ, RZ, UR8 ;  /* 0x00000008ff047e24 */ /* 0x000fe2000f8e00ff */
[----:B-1----:R-:W-:Y:S01]  /*63a0*/  MOV R7, UR7 ;  /* 0x0000000700077c02 */ /* 0x002fe20008000f00 */
[----:B------:R-:W-:Y:S01]  /*63b0*/  IMAD.U32 R6, RZ, RZ, UR6 ;  /* 0x00000006ff067e24 */ /* 0x000fe2000f8e00ff */
[----:B-----5:R-:W-:Y:S01]  /*63c0*/  MOV R11, UR5 ;  /* 0x00000005000b7c02 */ /* 0x020fe20008000f00 */
[----:B------:R-:W-:Y:S02]  /*63d0*/  IMAD.U32 R10, RZ, RZ, UR4 ;  /* 0x00000004ff0a7e24 */ /* 0x000fe4000f8e00ff */
[----:B------:R-:W-:Y:S07]  /*63e0*/  LEPC R20, `(.L_x_99) ;  /* 0x000000001014794e */ /* 0x000fee0000000000 */
[----:B--23--:R-:W-:Y:S05]  /*63f0*/  CALL.ABS.NOINC R2 ;  /* 0x0000000002007343 */ /* 0x00cfea0003c00000 */
.L_x_99:
[----:B------:R-:W-:Y:S01]  /*6400*/  LOP3.LUT R20, R56, 0xffffe000, RZ, 0xc0, !PT ;  /* 0xffffe00038147812 */ /* 0x000fe200078ec0ff */
[----:B------:R-:W-:Y:S05]  /*6410*/  WARPSYNC.ALL ;  /* 0x0000000000007948 */ /* 0x000fea0003800000 */
[----:B------:R-:W-:Y:S01]  /*6420*/  R2UR UR4, R34 ;  /* 0x00000000220472ca */ /* 0x000fe200000e0000 */
[----:B------:R-:W-:Y:S01]  /*6430*/  BSSY.RECONVERGENT B0, `(.L_x_100) ;  /* 0x0000058000007945 */ /* 0x000fe20003800200 */
[----:B------:R-:W-:Y:S02]  /*6440*/  LOP3.LUT R21, R57, 0xffffe000, RZ, 0xc0, !PT ;  /* 0xffffe00039157812 */ /* 0x000fe400078ec0ff */
[----:B------:R-:W-:Y:S02]  /*6450*/  LOP3.LUT R40, R58, 0xffffe000, RZ, 0xc0, !PT ;  /* 0xffffe0003a287812 */ /* 0x000fe400078ec0ff */
[----:B------:R-:W-:Y:S02]  /*6460*/  LOP3.LUT R41, R52, 0xffffe000, RZ, 0xc0, !PT ;  /* 0xffffe00034297812 */ /* 0x000fe400078ec0ff */
[----:B------:R-:W-:Y:S05]  /*6470*/  ISETP.NE.AND P0, PT, R82, RZ, PT ;  /* 0x000000ff5200720c */ /* 0x000fea0003f05270 */
[----:B------:R-:W2:Y:S02]  /*6480*/  LDTM.x16 R4, tmem[UR4] ;  /* 0x00000004000479ee */ /* 0x000ea40008240000 */
[C---:B--2---:R-:W-:Y:S01]  /*6490*/  FMUL R0, R32.reuse, R4 ;  /* 0x0000000420007220 */ /* 0x044fe20000400000 */
[C---:B------:R-:W-:Y:S01]  /*64a0*/  FMUL R2, R32.reuse, R5 ;  /* 0x0000000520027220 */ /* 0x040fe20000400000 */
[C---:B-1----:R-:W-:Y:S01]  /*64b0*/  FMUL R3, R32.reuse, R6 ;  /* 0x0000000620037220 */ /* 0x042fe20000400000 */
[----:B------:R-:W-:Y:S01]  /*64c0*/  FMUL R7, R32, R7 ;  /* 0x0000000720077220 */ /* 0x000fe20000400000 */
[----:B------:R-:W-:Y:S01]  /*64d0*/  FFMA R36, R35, R20, R0 ;  /* 0x0000001423247223 */ /* 0x000fe20000000000 */
[----:B------:R-:W-:Y:S01]  /*64e0*/  LOP3.LUT R20, R59, 0xffffe000, RZ, 0xc0, !PT ;  /* 0xffffe0003b147812 */ /* 0x000fe200078ec0ff */
[C---:B------:R-:W-:Y:S01]  /*64f0*/  FFMA R37, R35.reuse, R21, R2 ;  /* 0x0000001523257223 */ /* 0x040fe20000000002 */
[----:B------:R-:W-:Y:S01]  /*6500*/  LOP3.LUT R21, R54, 0xffffe000, RZ, 0xc0, !PT ;  /* 0xffffe00036157812 */ /* 0x000fe200078ec0ff */
[----:B------:R-:W-:Y:S01]  /*6510*/  FFMA R38, R35, R40, R3 ;  /* 0x0000002823267223 */ /* 0x000fe20000000003 */
[----:B------:R-:W-:Y:S01]  /*6520*/  LOP3.LUT R40, R53, 0xffffe000, RZ, 0xc0, !PT ;  /* 0xffffe00035287812 */ /* 0x000fe200078ec0ff */
[----:B------:R-:W-:Y:S01]  /*6530*/  FFMA R39, R35, R20, R7 ;  /* 0x0000001423277223 */ /* 0x000fe20000000007 */
[----:B------:R-:W-:Y:S01]  /*6540*/  LOP3.LUT R20, R55, 0xffffe000, RZ, 0xc0, !PT ;  /* 0xffffe00037147812 */ /* 0x000fe200078ec0ff */
[C---:B------:R-:W-:Y:S01]  /*6550*/  FMUL R4, R32.reuse, R8 ;  /* 0x0000000820047220 */ /* 0x040fe20000400000 */
[----:B------:R-:W-:Y:S01]  /*6560*/  F2FP.TF32.F32.PACK_B R36, R36 ;  /* 0x00000024ff24723e */ /* 0x000fe200024050ff */
[C---:B------:R-:W-:Y:S01]  /*6570*/  FMUL R5, R32.reuse, R9 ;  /* 0x0000000920057220 */ /* 0x040fe20000400000 */
[----:B------:R-:W-:Y:S01]  /*6580*/  F2FP.TF32.F32.PACK_B R37, R37 ;  /* 0x00000025ff25723e */ /* 0x000fe200024050ff */
[C---:B------:R-:W-:Y:S01]  /*6590*/  FMUL R6, R32.reuse, R10 ;  /* 0x0000000a20067220 */ /* 0x040fe20000400000 */
[----:B------:R-:W-:Y:S01]  /*65a0*/  FMUL R11, R32, R11 ;  /* 0x0000000b200b7220 */ /* 0x000fe20000400000 */
[----:B------:R-:W-:Y:S01]  /*65b0*/  F2FP.TF32.F32.PACK_B R38, R38 ;  /* 0x00000026ff26723e */ /* 0x000fe200024050ff */
[C---:B------:R-:W-:Y:S01]  /*65c0*/  FFMA R4, R35.reuse, R41, R4 ;  /* 0x0000002923047223 */ /* 0x040fe20000000004 */
[----:B------:R-:W-:Y:S01]  /*65d0*/  F2FP.TF32.F32.PACK_B R39, R39 ;  /* 0x00000027ff27723e */ /* 0x000fe200024050ff */
[C---:B------:R-:W-:Y:S01]  /*65e0*/  FFMA R5, R35.reuse, R40, R5 ;  /* 0x0000002823057223 */ /* 0x040fe20000000005 */
[C---:B------:R-:W-:Y:S01]  /*65f0*/  FFMA R6, R35.reuse, R21, R6 ;  /* 0x0000001523067223 */ /* 0x040fe20000000006 */
[----:B------:R-:W-:Y:S01]  /*6600*/  FFMA R7, R35, R20, R11 ;  /* 0x0000001423077223 */ /* 0x000fe2000000000b */
[----:B------:R-:W-:Y:S01]  /*6610*/  LOP3.LUT R41, R48, 0xffffe000, RZ, 0xc0, !PT ;  /* 0xffffe00030297812 */ /* 0x000fe200078ec0ff */
[----:B------:R1:W-:Y:S01]  /*6620*/  STS.128 [R80], R36 ;  /* 0x0000002450007388 */ /* 0x0003e20000000c00 */
[----:B------:R-:W-:Y:S01]  /*6630*/  LOP3.LUT R40, R49, 0xffffe000, RZ, 0xc0, !PT ;  /* 0xffffe00031287812 */ /* 0x000fe200078ec0ff */
[C---:B------:R-:W-:Y:S01]  /*6640*/  FMUL R8, R32.reuse, R12 ;  /* 0x0000000c20087220 */ /* 0x040fe20000400000 */
[----:B------:R-:W-:Y:S01]  /*6650*/  FMUL R9, R32, R13 ;  /* 0x0000000d20097220 */ /* 0x000fe20000400000 */
[----:B------:R-:W-:Y:S01]  /*6660*/  LOP3.LUT R21, R50, 0xffffe000, RZ, 0xc0, !PT ;  /* 0xffffe00032157812 */ /* 0x000fe200078ec0ff */
[C---:B------:R-:W-:Y:S01]  /*6670*/  FMUL R10, R32.reuse, R14 ;  /* 0x0000000e200a7220 */ /* 0x040fe20000400000 */
[----:B------:R-:W-:Y:S01]  /*6680*/  LOP3.LUT R20, R51, 0xffffe000, RZ, 0xc0, !PT ;  /* 0xffffe00033147812 */ /* 0x000fe200078ec0ff */
[----:B------:R-:W-:Y:S01]  /*6690*/  FMUL R15, R32, R15 ;  /* 0x0000000f200f7220 */ /* 0x000fe20000400000 */
[----:B------:R-:W-:Y:S01]  /*66a0*/  F2FP.TF32.F32.PACK_B R4, R4 ;  /* 0x00000004ff04723e */ /* 0x000fe200024050ff */
[C---:B------:R-:W-:Y:S01]  /*66b0*/  FFMA R8, R35.reuse, R41, R8 ;  /* 0x0000002923087223 */ /* 0x040fe20000000008 */
[----:B------:R-:W-:Y:S01]  /*66c0*/  F2FP.TF32.F32.PACK_B R5, R5 ;  /* 0x00000005ff05723e */ /* 0x000fe200024050ff */
[C---:B------:R-:W-:Y:S01]  /*66d0*/  FFMA R9, R35.reuse, R40, R9 ;  /* 0x0000002823097223 */ /* 0x040fe20000000009 */
[----:B------:R-:W-:Y:S01]  /*66e0*/  F2FP.TF32.F32.PACK_B R6, R6 ;  /* 0x00000006ff06723e */ /* 0x000fe200024050ff */
[C---:B------:R-:W-:Y:S01]  /*66f0*/  FFMA R10, R35.reuse, R21, R10 ;  /* 0x00000015230a7223 */ /* 0x040fe2000000000a */
[----:B------:R-:W-:Y:S01]  /*6700*/  F2FP.TF32.F32.PACK_B R7, R7 ;  /* 0x00000007ff07723e */ /* 0x000fe200024050ff */
[----:B------:R-:W-:Y:S01]  /*6710*/  FFMA R11, R35, R20, R15 ;  /* 0x00000014230b7223 */ /* 0x000fe2000000000f */
[----:B------:R-:W-:Y:S01]  /*6720*/  LOP3.LUT R41, R44, 0xffffe000, RZ, 0xc0, !PT ;  /* 0xffffe0002c297812 */ /* 0x000fe200078ec0ff */
[C---:B------:R-:W-:Y:S01]  /*6730*/  FMUL R12, R32.reuse, R16 ;  /* 0x00000010200c7220 */ /* 0x040fe20000400000 */
[----:B------:R-:W-:Y:S01]  /*6740*/  LOP3.LUT R40, R45, 0xffffe000, RZ, 0xc0, !PT ;  /* 0xffffe0002d287812 */ /* 0x000fe200078ec0ff */
[----:B------:R1:W-:Y:S01]  /*6750*/  STS.128 [R79+0x10], R4 ;  /* 0x000010044f007388 */ /* 0x0003e20000000c00 */
        /* <DEDUP_REMOVED lines=13> */
[----:B------:R-:W-:Y:S02]  /*6830*/  F2FP.TF32.F32.PACK_B R12, R12 ;  /* 0x0000000cff0c723e */ /* 0x000fe400024050ff */
[----:B------:R-:W-:Y:S01]  /*6840*/  F2FP.TF32.F32.PACK_B R13, R13 ;  /* 0x0000000dff0d723e */ /* 0x000fe200024050ff */
[----:B------:R1:W-:Y:S01]  /*6850*/  STS.128 [R78+0x20], R8 ;  /* 0x000020084e007388 */ /* 0x0003e20000000c00 */
[----:B------:R-:W-:Y:S02]  /*6860*/  F2FP.TF32.F32.PACK_B R14, R14 ;  /* 0x0000000eff0e723e */ /* 0x000fe400024050ff */
[----:B------:R-:W-:Y:S05]  /*6870*/  F2FP.TF32.F32.PACK_B R15, R15 ;  /* 0x0000000fff0f723e */ /* 0x000fea00024050ff */
[----:B------:R1:W-:Y:S01]  /*6880*/  STS.128 [R86+0x30], R12 ;  /* 0x0000300c56007388 */ /* 0x0003e20000000c00 */
[----:B------:R-:W-:Y:S01]  /*6890*/  @!PT LDS RZ, [RZ] ;  /* 0x00000000fffff984 */ /* 0x000fe20000000800 */
[----:B------:R-:W-:Y:S01]  /*68a0*/  @!PT LDS RZ, [RZ] ;  /* 0x00000000fffff984 */ /* 0x000fe20000000800 */
[----:B------:R-:W-:Y:S01]  /*68b0*/  @!PT LDS RZ, [RZ] ;  /* 0x00000000fffff984 */ /* 0x000fe20000000800 */
[----:B------:R-:W-:Y:S01]  /*68c0*/  @!PT LDS RZ, [RZ] ;  /* 0x00000000fffff984 */ /* 0x000fe20000000800 */
[----:B------:R2:W-:Y:S07]  /*68d0*/  MEMBAR.ALL.CTA ;  /* 0x0000000000007992 */ /* 0x0005ee0000008000 */
[----:B--2---:R-:W2:Y:S02]  /*68e0*/  FENCE.VIEW.ASYNC.S ;  /* 0x00000000000073c6 */ /* 0x004ea40000000000 */
[----:B--2---:R-:W-:Y:S06]  /*68f0*/  BAR.SYNC.DEFER_BLOCKING 0x1, 0x80 ;  /* 0x0042000000007b1d */ /* 0x004fec0000010000 */
[----:B------:R-:W-:Y:S05]  /*6900*/  @P0 BRA `(.L_x_101) ;  /* 0x0000000000280947 */ /* 0x000fea0003800000 */
[----:B------:R-:W-:Y:S01]  /*6910*/  UIADD3 UR4, UPT, UPT, UR36, 0x200, URZ ;  /* 0x0000020024047890 */ /* 0x000fe2000fffe0ff */
[----:B------:R-:W-:Y:S05]  /*6920*/  UMOV UR43, UR60 ;  /* 0x0000003c002b7c82 */ /* 0x000fea0008000000 */
[----:B------:R-:W-:Y:S01]  /*6930*/  MOV R73, UR4 ;  /* 0x0000000400497c02 */ /* 0x000fe20008000f00 */
[----:B------:R-:W-:Y:S03]  /*6940*/  UIADD3 UR4, UP0, UPT, UR50, 0x680, URZ ;  /* 0x0000068032047890 */ /* 0x000fe6000ff1e0ff */
[----:B------:R-:W-:Y:S01]  /*6950*/  R2UR UR40, R73 ;  /* 0x00000000492872ca */ /* 0x000fe200000e0000 */
[----:B------:R-:W-:Y:S11]  /*6960*/  UIADD3.X UR5, UPT, UPT, URZ, UR51, URZ, UP0, !UPT ;  /* 0x00000033ff057290 */ /* 0x000ff600087fe4ff */
[----:B------:R-:W-:Y:S01]  /*6970*/  @!UPT UIADD3 URZ, UPT, UPT, URZ, URZ, URZ ;  /* 0x000000fffffff290 */ /* 0x000fe2000fffe0ff */
[----:B------:R2:W-:Y:S01]  /*6980*/  UTMASTG.3D [UR40], [UR4] ;  /* 0x00000028040073b5 */ /* 0x0005e20008010000 */
[----:B------:R0:W-:Y:S01]  /*6990*/  UTMACMDFLUSH ;  /* 0x00000000000079b7 */ /* 0x0001e20000000000 */
[----:B--2---:R-:W-:Y:S04]  /*69a0*/  DEPBAR.LE SB0, 0x1 ;  /* 0x000080400000791a */ /* 0x004fe80000000000 */
.L_x_101:
[----:B------:R-:W-:Y:S05]  /*69b0*/  BSYNC.RECONVERGENT B0 ;  /* 0x0000000000007941 */ /* 0x000fea0003800200 */
.L_x_100:
[----:B------:R-:W-:Y:S01]  /*69c0*/  BAR.SYNC.DEFER_BLOCKING 0x1, 0x80 ;  /* 0x0042000000007b1d */ /* 0x000fe20000010000 */
[----:B------:R-:W-:Y:S01]  /*69d0*/  ISETP.NE.AND P1, PT, R87, RZ, PT ;  /* 0x000000ff5700720c */ /* 0x000fe20003f25270 */
[----:B------:R-:W-:Y:S01]  /*69e0*/  UISETP.NE.AND UP0, UPT, UR39, URZ, UPT ;  /* 0x000000ff2700728c */ /* 0x000fe2000bf05270 */
[----:B------:R-:W-:Y:S11]  /*69f0*/  LEA R3, R43, UR36, 0x3 ;  /* 0x000000242b037c11 */ /* 0x000ff6000f8e18ff */
[----:B------:R-:W-:Y:S01]  /*6a00*/  @P1 SHF.L.U32 R2, R77, 0x1f, RZ ;  /* 0x0000001f4d021819 */ /* 0x000fe200000006ff */
[----:B------:R-:W-:Y:S06]  /*6a10*/  BRA.U !UP0, `(.L_x_102) ;  /* 0x0000000108247547 */ /* 0x000fec000b800000 */
[----:B-1----:R-:W-:Y:S01]  /*6a20*/  IMAD.U32 R5, RZ, RZ, UR37 ;  /* 0x00000025ff057e24 */ /* 0x002fe2000f8e00ff */
[----:B------:R-:W-:Y:S01]  /*6a30*/  MOV R0, UR45 ;  /* 0x0000002d00007c02 */ /* 0x000fe20008000f00 */
[----:B------:R-:W-:Y:S03]  /*6a40*/  UIADD3 UR4, UPT, UPT, UR37, 0x1, URZ ;  /* 0x0000000125047890 */ /* 0x000fe6000fffe0ff */
[----:B------:R-:W-:Y:S01]  /*6a50*/  @P1 LEA R5, R5, UR36, 0x3 ;  /* 0x0000002405051c11 */ /* 0x000fe2000f8e18ff */
[----:B------:R-:W-:Y:S04]  /*6a60*/  UISETP.NE.AND UP0, UPT, UR4, 0x4, UPT ;  /* 0x000000040400788c */ /* 0x000fe8000bf05270 */
[----:B------:R-:W-:Y:S01]  /*6a70*/  @P1 VIADD R5, R5, 0x40 ;  /* 0x0000004005051836 */ /* 0x000fe20000000000 */
[----:B------:R-:W-:Y:S04]  /*6a80*/  USEL UR37, UR4, URZ, UP0 ;  /* 0x000000ff04257287 */ /* 0x000fe80008000000 */
[----:B------:R-:W-:Y:S04]  /*6a90*/  @P1 PRMT R0, R0, 0x654, R5 ;  /* 0x0000065400001816 */ /* 0x000fe80000000005 */
[----:B------:R2:W-:Y:S04]  /*6aa0*/  @P1 SYNCS.ARRIVE.TRANS64.RED.A1T0 RZ, [R0+URZ], RZ ;  /* 0x000000ff00ff19a7 */ /* 0x0005e800081004ff */
.L_x_102:
[----:B------:R-:W4:Y:S01]  /*6ab0*/  @P1 SYNCS.PHASECHK.TRANS64.TRYWAIT P0, [R3+URZ+0x20], R2 ;  /* 0x00002002030015a7 */ /* 0x000f2200080011ff */
[----:B------:R-:W-:Y:S01]  /*6ac0*/  BSSY B1, `(.L_x_103) ;  /* 0x0000016000017945 */ /* 0x000fe20003800000 */
[----:B----4-:R-:W-:Y:S03]  /*6ad0*/  @P1 SEL R89, RZ, 0x1, !P0 ;  /* 0x00000001ff591807 */ /* 0x010fe60004000000 */
[----:B------:R-:W-:Y:S05]  /*6ae0*/  @!P1 BRA `(.L_x_104) ;  /* 0x00000000004c9947 */ /* 0x000fea0003800000 */
[----:B------:R-:W-:Y:S01]  /*6af0*/  ISETP.NE.AND P0, PT, R89, RZ, PT ;  /* 0x000000ff5900720c */ /* 0x000fe20003f05270 */
[----:B------:R-:W-:Y:S01]  /*6b00*/  BSSY B0, `(.L_x_105) ;  /* 0x000000b000007945 */ /* 0x000fe20003800000 */
[----:B------:R-:W-:Y:S11]  /*6b10*/  ISETP.NE.AND P1, PT, R90, RZ, PT ;  /* 0x000000ff5a00720c */ /* 0x000ff60003f25270 */
[----:B------:R-:W-:Y:S02]  /*6b20*/  @!UPT UIADD3 URZ, UPT, UPT, URZ, URZ, URZ ;  /* 0x000000fffffff290 */ /* 0x000fe4000fffe0ff */
[C---:B-1----:R-:W-:Y:S01]  /*6b30*/  @P1 IMAD R6, R43.reuse, 0x2000, R80 ;  /* 0x000020002b061824 */ /* 0x042fe200078e0250 */
[C---:B------:R-:W-:Y:S01]  /*6b40*/  @P1 LEA R4, R43.reuse, R78, 0xd ;  /* 0x0000004e2b041211 */ /* 0x040fe200078e68ff */
[C---:B------:R-:W-:Y:S02]  /*6b50*/  @P1 IMAD R5, R43.reuse, 0x2000, R79 ;  /* 0x000020002b051824 */ /* 0x040fe400078e024f */
[----:B------:R-:W-:Y:S01]  /*6b60*/  @P1 IMAD R2, R43, 0x2000, R86 ;  /* 0x000020002b021824 */ /* 0x000fe200078e0256 */
[----:B------:R-:W-:Y:S06]  /*6b70*/  @P0 BRA `(.L_x_106) ;  /* 0x00000000000c0947 */ /* 0x000fec0003800000 */
[----:B--2---:R-:W-:Y:S04]  /*6b80*/  SHF.L.U32 R0, R77, 0x1f, RZ ;  /* 0x0000001f4d007819 */ /* 0x004fe800000006ff */
[----:B------:R-:W1:Y:S02]  /*6b90*/  SYNCS.PHASECHK.TRANS64.TRYWAIT P0, [R3+URZ+0x20], R0 ;  /* 0x00002000030075a7 */ /* 0x000e6400080011ff */
[----:B-1----:R-:W-:Y:S05]  /*6ba0*/  @!P0 BRA `(.L_x_107) ;  /* 0x0000002400f88947 */ /* 0x002fea0003800000 */
.L_x_106:
[----:B------:R-:W-:Y:S05]  /*6bb0*/  BSYNC B0 ;  /* 0x0000000000007941 */ /* 0x000fea0003800000 */
.L_x_105:
[----:B------:R-:W-:Y:S02]  /*6bc0*/  ISETP.NE.AND P0, PT, R90, RZ, PT ;  /* 0x000000ff5a00720c */ /* 0x000fe40003f05270 */
[----:B------:R-:W-:Y:S11]  /*6bd0*/  IADD3 R43, PT, PT, R43, 0x1, RZ ;  /* 0x000000012b2b7810 */ /* 0x000ff60007ffe0ff */
[----:B------:R4:W1:Y:S04]  /*6be0*/  @P0 LDS.128 R56, [R6] ;  /* 0x0000000006380984 */ /* 0x0008680000000c00 */
[----:B------:R4:W1:Y:S04]  /*6bf0*/  @P0 LDS.128 R52, [R5+0x10] ;  /* 0x0000100005340984 */ /* 0x0008680000000c00 */
[----:B------:R4:W1:Y:S04]  /*6c00*/  @P0 LDS.128 R48, [R4+0x20] ;  /* 0x0000200004300984 */ /* 0x0008680000000c00 */
[----:B------:R4:W1:Y:S02]  /*6c10*/  @P0 LDS.128 R44, [R2+0x30] ;  /* 0x00003000022c0984 */ /* 0x0008640000000c00 */
.L_x_104:
[----:B------:R-:W-:Y:S05]  /*6c20*/  BSYNC B1 ;  /* 0x0000000000017941 */ /* 0x000fea0003800000 */
.L_x_103:
[----:B-1----:R-:W-:Y:S05]  /*6c30*/  VIADD R3, R34, 0x10 ;  /* 0x0000001022037836 */ /* 0x002fea0000000000 */
[----:B------:R-:W-:Y:S04]  /*6c40*/  SHF.R.U32.HI R3, RZ, 0x15, R3 ;  /* 0x00000015ff037819 */ /* 0x000fe80000011603 */
[----:B------:R-:W-:Y:S11]  /*6c50*/  LOP3.LUT P0, RZ, R3, 0x3, R72, 0x48, !PT ;  /* 0x0000000303ff7812 */ /* 0x000ff60007804848 */
[----:B------:R-:W-:Y:S02]  /*6c60*/  @!UPT UIADD3 URZ, UPT, UPT, URZ, URZ, URZ ;  /* 0x000000fffffff290 */ /* 0x000fe4000fffe0ff */
[----:B------:R-:W-:Y:S05]  /*6c70*/  @!P0 BRA `(.L_x_108) ;  /* 0x0000000000408947 */ /* 0x000fea0003800000 */
[----:B------:R-:W1:Y:S01]  /*6c80*/  LDCU.64 UR8, c[0x4][0x70] ;  /* 0x01000e00ff0877ac */ /* 0x000e620008000a00 */
[----:B------:R-:W-:Y:S01]  /*6c90*/  MOV R3, 0x0 ;  /* 0x0000000000037802 */ /* 0x000fe20000000f00 */
[----:B------:R-:W-:Y:S02]  /*6ca0*/  HFMA2 R12, -RZ, RZ, 0, 5.9604644775390625e-08 ;  /* 0x00000001ff0c7431 */ /* 0x000fe400000001ff */
[----:B------:R-:W-:Y:S02]  /*6cb0*/  IMAD.MOV.U32 R8, RZ, RZ, 0x192 ;  /* 0x00000192ff087424 */ /* 0x000fe400078e00ff */
[----:B------:R-:W-:Y:S01]  /*6cc0*/  IMAD.MOV.U32 R13, RZ, RZ, RZ ;  /* 0x000000ffff0d7224 */ /* 0x000fe200078e00ff */
[----:B------:R-:W5:Y:S01]  /*6cd0*/  LDCU.64 UR6, c[0x4][0x78] ;  /* 0x01000f00ff0677ac */ /* 0x000f620008000a00 */
[----:B----4-:R-:W4:Y:S01]  /*6ce0*/  LDC.64 R2, c[0x4][R3] ;  /* 0x0100000003027b82 */ /* 0x010f220000000a00 */
[----:B------:R-:W2:Y:S01]  /*6cf0*/  LDCU.64 UR4, c[0x4][0x10] ;  /* 0x01000200ff0477ac */ /* 0x000ea20008000a00 */
[----:B-1----:R-:W-:Y:S01]  /*6d00*/  MOV R5, UR9 ;  /* 0x0000000900057c02 */ /* 0x002fe20008000f00 */
[----:B------:R-:W-:Y:S01]  /*6d10*/  IMAD.U32 R4, RZ, RZ, UR8 ;  /* 0x00000008ff047e24 */ /* 0x000fe2000f8e00ff */
[----:B-----5:R-:W-:Y:S01]  /*6d20*/  MOV R7, UR7 ;  /* 0x0000000700077c02 */ /* 0x020fe20008000f00 */
[----:B------:R-:W-:Y:S01]  /*6d30*/  IMAD.U32 R6, RZ, RZ, UR6 ;  /* 0x00000006ff067e24 */ /* 0x000fe2000f8e00ff */
[----:B--2---:R-:W-:Y:S01]  /*6d40*/  MOV R11, UR5 ;  /* 0x00000005000b7c02 */ /* 0x004fe20008000f00 */
[----:B------:R-:W-:Y:S02]  /*6d50*/  IMAD.U32 R10, RZ, RZ, UR4 ;  /* 0x00000004ff0a7e24 */ /* 0x000fe4000f8e00ff */
[----:B------:R-:W-:Y:S07]  /*6d60*/  LEPC R20, `(.L_x_108) ;  /* 0x000000001014794e */ /* 0x000fee0000000000 */
[----:B---34-:R-:W-:Y:S05]  /*6d70*/  CALL.ABS.NOINC R2 ;  /* 0x0000000002007343 */ /* 0x018fea0003c00000 */
.L_x_108:
[----:B------:R-:W-:Y:S01]  /*6d80*/  LOP3.LUT R20, R56, 0xffffe000, RZ, 0xc0, !PT ;  /* 0xffffe00038147812 */ /* 0x000fe200078ec0ff */
[----:B------:R-:W-:Y:S05]  /*6d90*/  WARPSYNC.ALL ;  /* 0x0000000000007948 */ /* 0x000fea0003800000 */
[----:B------:R-:W-:Y:S01]  /*6da0*/  R2UR UR4, R34 ;  /* 0x00000000220472ca */ /* 0x000fe200000e0000 */
[----:B------:R-:W-:Y:S01]  /*6db0*/  IMAD.U32 R92, RZ, RZ, UR37 ;  /* 0x00000025ff5c7e24 */ /* 0x000fe2000f8e00ff */
[----:B------:R-:W-:Y:S01]  /*6dc0*/  LOP3.LUT R21, R57, 0xffffe000, RZ, 0xc0, !PT ;  /* 0xffffe00039157812 */ /* 0x000fe200078ec0ff */
[----:B------:R-:W-:Y:S01]  /*6dd0*/  IMAD.U32 R91, RZ, RZ, UR45 ;  /* 0x0000002dff5b7e24 */ /* 0x000fe2000f8e00ff */
[----:B------:R-:W-:Y:S01]  /*6de0*/  LOP3.LUT R40, R59, 0xffffe000, RZ, 0xc0, !PT ;  /* 0xffffe0003b287812 */ /* 0x000fe200078ec0ff */
[----:B------:R-:W-:Y:S01]  /*6df0*/  BSSY.RECONVERGENT B0, `(.L_x_109) ;  /* 0x000005b000007945 */ /* 0x000fe20003800200 */
[----:B------:R-:W-:Y:S02]  /*6e00*/  LOP3.LUT R41, R52, 0xffffe000, RZ, 0xc0, !PT ;  /* 0xffffe00034297812 */ /* 0x000fe400078ec0ff */
[----:B------:R-:W-:Y:S02]  /*6e10*/  LOP3.LUT R42, R53, 0xffffe000, RZ, 0xc0, !PT ;  /* 0xffffe000352a7812 */ /* 0x000fe400078ec0ff */
[----:B------:R-:W-:Y:S02]  /*6e20*/  ISETP.NE.AND P6, PT, R87, RZ, PT ;  /* 0x000000ff5700720c */ /* 0x000fe40003fc5270 */
[----:B------:R-:W-:Y:S01]  /*6e30*/  ISETP.NE.AND P0, PT, R82, RZ, PT ;  /* 0x000000ff5200720c */ /* 0x000fe20003f05270 */
[----:B----4-:R-:W2:Y:S10]  /*6e40*/  LDTM.x16 R4, tmem[UR4+0x10] ;  /* 0x00001004000479ee */ /* 0x010eb40008240000 */
[----:B------:R-:W-:Y:S02]  /*6e50*/  @P6 LEA R92, R92, UR36, 0x3 ;  /* 0x000000245c5c6c11 */ /* 0x000fe4000f8e18ff */
[----:B------:R-:W-:Y:S03]  /*6e60*/  @P6 SHF.L.U32 R93, R77, 0x1f, RZ ;  /* 0x0000001f4d5d6819 */ /* 0x000fe600000006ff */
[----:B------:R-:W-:Y:S05]  /*6e70*/  @P6 VIADD R92, R92, 0x40 ;  /* 0x000000405c5c6836 */ /* 0x000fea0000000000 */
[----:B------:R-:W-:Y:S02]  /*6e80*/  @P6 PRMT R91, R91, 0x654, R92 ;  /* 0x000006545b5b6816 */ /* 0x000fe4000000005c */
[----:B------:R-:W-:Y:S01]  /*6e90*/  LEA R92, R43, UR36, 0x3 ;  /* 0x000000242b5c7c11 */ /* 0x000fe2000f8e18ff */
[C---:B--2---:R-:W-:Y:S01]  /*6ea0*/  FMUL R0, R32.reuse, R4 ;  /* 0x0000000420007220 */ /* 0x044fe20000400000 */
[C---:B------:R-:W-:Y:S01]  /*6eb0*/  FMUL R2, R32.reuse, R5 ;  /* 0x0000000520027220 */ /* 0x040fe20000400000 */
[C---:B------:R-:W-:Y:S01]  /*6ec0*/  FMUL R3, R32.reuse, R6 ;  /* 0x0000000620037220 */ /* 0x040fe20000400000 */
[----:B------:R-:W-:Y:S01]  /*6ed0*/  FMUL R7, R32, R7 ;  /* 0x0000000720077220 */ /* 0x000fe20000400000 */
[C---:B------:R-:W-:Y:S01]  /*6ee0*/  FFMA R36, R35.reuse, R20, R0 ;  /* 0x0000001423247223 */ /* 0x040fe20000000000 */
[----:B------:R-:W-:Y:S01]  /*6ef0*/  LOP3.LUT R20, R58, 0xffffe000, RZ, 0xc0, !PT ;  /* 0xffffe0003a147812 */ /* 0x000fe200078ec0ff */
[C---:B------:R-:W-:Y:S01]  /*6f00*/  FFMA R37, R35.reuse, R21, R2 ;  /* 0x0000001523257223 */ /* 0x040fe20000000002 */
[----:B------:R-:W-:Y:S01]  /*6f10*/  LOP3.LUT R21, R48, 0xffffe000, RZ, 0xc0, !PT ;  /* 0xffffe00030157812 */ /* 0x000fe200078ec0ff */
[----:B------:R-:W-:Y:S01]  /*6f20*/  FMUL R4, R32, R8 ;  /* 0x0000000820047220 */ /* 0x000fe20000400000 */
[----:B------:R-:W-:Y:S01]  /*6f30*/  F2FP.TF32.F32.PACK_B R36, R36 ;  /* 0x00000024ff24723e */ /* 0x000fe200024050ff */
[C---:B------:R-:W-:Y:S01]  /*6f40*/  FFMA R38, R35.reuse, R20, R3 ;  /* 0x0000001423267223 */ /* 0x040fe20000000003 */
[----:B------:R-:W-:Y:S01]  /*6f50*/  LOP3.LUT R20, R54, 0xffffe000, RZ, 0xc0, !PT ;  /* 0xffffe00036147812 */ /* 0x000fe200078ec0ff */
[----:B------:R-:W-:Y:S01]  /*6f60*/  FFMA R39, R35, R40, R7 ;  /* 0x0000002823277223 */ /* 0x000fe20000000007 */
[----:B------:R-:W-:Y:S01]  /*6f70*/  LOP3.LUT R40, R55, 0xffffe000, RZ, 0xc0, !PT ;  /* 0xffffe00037287812 */ /* 0x000fe200078ec0ff */
[C---:B------:R-:W-:Y:S01]  /*6f80*/  FMUL R5, R32.reuse, R9 ;  /* 0x0000000920057220 */ /* 0x040fe20000400000 */
[C---:B------:R-:W-:Y:S01]  /*6f90*/  FMUL R6, R32.reuse, R10 ;  /* 0x0000000a20067220 */ /* 0x040fe20000400000 */
[C---:B------:R-:W-:Y:S01]  /*6fa0*/  FMUL R11, R32.reuse, R11 ;  /* 0x0000000b200b7220 */ /* 0x040fe20000400000 */
[----:B------:R-:W-:Y:S01]  /*6fb0*/  F2FP.TF32.F32.PACK_B R37, R37 ;  /* 0x00000025ff25723e */ /* 0x000fe200024050ff */
[C---:B------:R-:W-:Y:S01]  /*6fc0*/  FFMA R4, R35.reuse, R41, R4 ;  /* 0x0000002923047223 */ /* 0x040fe20000000004 */
[----:B------:R-:W-:Y:S01]  /*6fd0*/  F2FP.TF32.F32.PACK_B R38, R38 ;  /* 0x00000026ff26723e */ /* 0x000fe200024050ff */
[C---:B------:R-:W-:Y:S01]  /*6fe0*/  FFMA R5, R35.reuse, R42, R5 ;  /* 0x0000002a23057223 */ /* 0x040fe20000000005 */
[----:B------:R-:W-:Y:S01]  /*6ff0*/  F2FP.TF32.F32.PACK_B R39, R39 ;  /* 0x00000027ff27723e */ /* 0x000fe200024050ff */
[C---:B------:R-:W-:Y:S01]  /*7000*/  FFMA R6, R35.reuse, R20, R6 ;  /* 0x0000001423067223 */ /* 0x040fe20000000006 */
[----:B------:R-:W-:Y:S01]  /*7010*/  FFMA R7, R35, R40, R11 ;  /* 0x0000002823077223 */ /* 0x000fe2000000000b */
        /* <DEDUP_REMOVED lines=47> */
[----:B------:R-:W-:Y:S02]  /*7310*/  UIADD3 UR4, UP0, UPT, UR50, 0x680, URZ ;  /* 0x0000068032047890 */ /* 0x000fe4000ff1e0ff */
[----:B------:R-:W-:Y:S02]  /*7320*/  UIADD3 UR9, UPT, UPT, UR41, 0x10, URZ ;  /* 0x0000001029097890 */ /* 0x000fe4000fffe0ff */
[----:B------:R-:W-:Y:S02]  /*7330*/  UIADD3 UR8, UPT, UPT, UR36, 0x2200, URZ ;  /* 0x0000220024087890 */ /* 0x000fe4000fffe0ff */
[----:B------:R-:W-:Y:S01]  /*7340*/  UIADD3.X UR5, UPT, UPT, URZ, UR51, URZ, UP0, !UPT ;  /* 0x00000033ff057290 */ /* 0x000fe200087fe4ff */
[----:B------:R-:W-:Y:S01]  /*7350*/  UMOV UR10, UR42 ;  /* 0x0000002a000a7c82 */ /* 0x000fe20008000000 */
[----:B------:R-:W-:Y:S07]  /*7360*/  UMOV UR11, UR60 ;  /* 0x0000003c000b7c82 */ /* 0x000fee0008000000 */
[----:B------:R2:W-:Y:S01]  /*7370*/  UTMASTG.3D [UR8], [UR4] ;  /* 0x00000008040073b5 */ /* 0x0005e20008010000 */
[----:B------:R0:W-:Y:S01]  /*7380*/  UTMACMDFLUSH ;  /* 0x00000000000079b7 */ /* 0x0001e20000000000 */
[----:B--2---:R-:W-:Y:S04]  /*7390*/  DEPBAR.LE SB0, 0x1 ;  /* 0x000080400000791a */ /* 0x004fe80000000000 */
.L_x_110:
[----:B------:R-:W-:Y:S05]  /*73a0*/  BSYNC.RECONVERGENT B0 ;  /* 0x0000000000007941 */ /* 0x000fea0003800200 */
.L_x_109:
[----:B------:R-:W-:Y:S01]  /*73b0*/  BAR.SYNC.DEFER_BLOCKING 0x1, 0x80 ;  /* 0x0042000000007b1d */ /* 0x000fe20000010000 */
[----:B------:R-:W-:Y:S04]  /*73c0*/  UIADD3 UR4, UPT, UPT, UR37, 0x1, URZ ;  /* 0x0000000125047890 */ /* 0x000fe8000fffe0ff */
[----:B------:R-:W-:Y:S04]  /*73d0*/  UISETP.NE.AND UP0, UPT, UR4, 0x4, UPT ;  /* 0x000000040400788c */ /* 0x000fe8000bf05270 */
[----:B------:R-:W-:Y:S01]  /*73e0*/  USEL UR38, UR4, URZ, UP0 ;  /* 0x000000ff04267287 */ /* 0x000fe20008000000 */
[----:B------:R2:W-:Y:S01]  /*73f0*/  @P6 SYNCS.ARRIVE.TRANS64.RED.A1T0 RZ, [R91+URZ], RZ ;  /* 0x000000ff5bff69a7 */ /* 0x0005e200081004ff */
[----:B------:R-:W-:Y:S01]  /*7400*/  BSSY B1, `(.L_x_111) ;  /* 0x0000017000017945 */ /* 0x000fe20003800000 */
[----:B------:R-:W4:Y:S02]  /*7410*/  @P6 SYNCS.PHASECHK.TRANS64.TRYWAIT P0, [R92+URZ+0x20], R93 ;  /* 0x0000205d5c0065a7 */ /* 0x000f2400080011ff */
[----:B----4-:R-:W-:Y:S01]  /*7420*/  @P6 SEL R89, RZ, 0x1, !P0 ;  /* 0x00000001ff596807 */ /* 0x010fe20004000000 */
[----:B--2---:R-:W-:Y:S06]  /*7430*/  @!P6 BRA `(.L_x_112) ;  /* 0x00000000004ce947 */ /* 0x004fec0003800000 */
        /* <DEDUP_REMOVED lines=9> */
[----:B------:R-:W-:Y:S04]  /*74d0*/  SHF.L.U32 R5, R77, 0x1f, RZ ;  /* 0x0000001f4d057819 */ /* 0x000fe800000006ff */
[----:B------:R-:W1:Y:S02]  /*74e0*/  SYNCS.PHASECHK.TRANS64.TRYWAIT P0, [R92+URZ+0x20], R5 ;  /* 0x000020055c0075a7 */ /* 0x000e6400080011ff */
[----:B-1----:R-:W-:Y:S05]  /*74f0*/  @!P0 BRA `(.L_x_115) ;  /* 0x0000001c00b88947 */ /* 0x002fea0003800000 */
.L_x_114:
[----:B------:R-:W-:Y:S05]  /*7500*/  BSYNC B0 ;  /* 0x0000000000007941 */ /* 0x000fea0003800000 */
.L_x_113:
[----:B------:R-:W-:Y:S02]  /*7510*/  ISETP.NE.AND P0, PT, R90, RZ, PT ;  /* 0x000000ff5a00720c */ /* 0x000fe40003f05270 */
[----:B------:R-:W-:Y:S11]  /*7520*/  IADD3 R43, PT, PT, R43, 0x1, RZ ;  /* 0x000000012b2b7810 */ /* 0x000ff60007ffe0ff */
[----:B------:R2:W4:Y:S04]  /*7530*/  @P0 LDS.128 R56, [R4] ;  /* 0x0000000004380984 */ /* 0x0005280000000c00 */
[----:B------:R2:W1:Y:S04]  /*7540*/  @P0 LDS.128 R52, [R3+0x10] ;  /* 0x0000100003340984 */ /* 0x0004680000000c00 */
[----:B------:R2:W1:Y:S04]  /*7550*/  @P0 LDS.128 R48, [R2+0x20] ;  /* 0x0000200002300984 */ /* 0x0004680000000c00 */
[----:B------:R2:W1:Y:S02]  /*7560*/  @P0 LDS.128 R44, [R0+0x30] ;  /* 0x00003000002c0984 */ /* 0x0004640000000c00 */
.L_x_112:
[----:B------:R-:W-:Y:S05]  /*7570*/  BSYNC B1 ;  /* 0x0000000000017941 */ /* 0x000fea0003800000 */
.L_x_111:
[----:B--2---:R-:W-:Y:S05]  /*7580*/  VIADD R3, R34, 0x20 ;  /* 0x0000002022037836 */ /* 0x004fea0000000000 */
[----:B------:R-:W-:Y:S04]  /*7590*/  SHF.R.U32.HI R3, RZ, 0x15, R3 ;  /* 0x00000015ff037819 */ /* 0x000fe80000011603 */
[----:B------:R-:W-:Y:S11]  /*75a0*/  LOP3.LUT P0, RZ, R3, 0x3, R72, 0x48, !PT ;  /* 0x0000000303ff7812 */ /* 0x000ff60007804848 */
[----:B------:R-:W-:Y:S02]  /*75b0*/  @!UPT UIADD3 URZ, UPT, UPT, URZ, URZ, URZ ;  /* 0x000000fffffff290 */ /* 0x000fe4000fffe0ff */
[----:B------:R-:W-:Y:S05]  /*75c0*/  @!P0 BRA `(.L_x_116) ;  /* 0x0000000000408947 */ /* 0x000fea0003800000 */
[----:B------:R-:W2:Y:S01]  /*75d0*/  LDCU.64 UR8, c[0x4][0x70] ;  /* 0x01000e00ff0877ac */ /* 0x000ea20008000a00 */
[----:B------:R-:W-:Y:S01]  /*75e0*/  MOV R3, 0x0 ;  /* 0x0000000000037802 */ /* 0x000fe20000000f00 */
[----:B-1----:R-:W-:Y:S02]  /*75f0*/  HFMA2 R12, -RZ, RZ, 0, 5.9604644775390625e-08 ;  /* 0x00000001ff0c7431 */ /* 0x002fe400000001ff */
[----:B------:R-:W-:Y:S02]  /*7600*/  IMAD.MOV.U32 R8, RZ, RZ, 0x192 ;  /* 0x00000192ff087424 */ /* 0x000fe400078e00ff */
[----:B------:R-:W-:Y:S01]  /*7610*/  IMAD.MOV.U32 R13, RZ, RZ, RZ ;  /* 0x000000ffff0d7224 */ /* 0x000fe200078e00ff */
[----:B------:R-:W1:Y:S01]  /*7620*/  LDCU.64 UR6, c[0x4][0x78] ;  /* 0x01000f00ff0677ac */ /* 0x000e620008000a00 */
[----:B------:R-:W3:Y:S01]  /*7630*/  LDC.64 R2, c[0x4][R3] ;  /* 0x0100000003027b82 */ /* 0x000ee20000000a00 */
[----:B------:R-:W5:Y:S01]  /*7640*/  LDCU.64 UR4, c[0x4][0x10] ;  /* 0x01000200ff0477ac */ /* 0x000f620008000a00 */
[----:B--2---:R-:W-:Y:S01]  /*7650*/  MOV R5, UR9 ;  /* 0x0000000900057c02 */ /* 0x004fe20008000f00 */
[----:B------:R-:W-:Y:S01]  /*7660*/  IMAD.U32 R4, RZ, RZ, UR8 ;  /* 0x00000008ff047e24 */ /* 0x000fe2000f8e00ff */
[----:B-1----:R-:W-:Y:S01]  /*7670*/  MOV R7, UR7 ;  /* 0x0000000700077c02 */ /* 0x002fe20008000f00 */
[----:B------:R-:W-:Y:S01]  /*7680*/  IMAD.U32 R6, RZ, RZ, UR6 ;  /* 0x00000006ff067e24 */ /* 0x000fe2000f8e00ff */
[----:B-----5:R-:W-:Y:S01]  /*7690*/  MOV R11, UR5 ;  /* 0x00000005000b7c02 */ /* 0x020fe20008000f00 */
[----:B------:R-:W-:Y:S02]  /*76a0*/  IMAD.U32 R10, RZ, RZ, UR4 ;  /* 0x00000004ff0a7e24 */ /* 0x000fe4000f8e00ff */
[----:B------:R-:W-:Y:S07]  /*76b0*/  LEPC R20, `(.L_x_116) ;  /* 0x000000001014794e */ /* 0x000fee0000000000 */
[----:B---34-:R-:W-:Y:S05]  /*76c0*/  CALL.ABS.NOINC R2 ;  /* 0x0000000002007343 */ /* 0x018fea0003c00000 */
.L_x_116:
[----:B----4-:R-:W-:Y:S01]  /*76d0*/  LOP3.LUT R20, R56, 0xffffe000, RZ, 0xc0, !PT ;  /* 0xffffe00038147812 */ /* 0x010fe200078ec0ff */
[----:B------:R-:W-:Y:S05]  /*76e0*/  WARPSYNC.ALL ;  /* 0x0000000000007948 */ /* 0x000fea0003800000 */
[----:B------:R-:W-:Y:S01]  /*76f0*/  R2UR UR4, R34 ;  /* 0x00000000220472ca */ /* 0x000fe200000e0000 */
[----:B-1----:R-:W-:Y:S01]  /*7700*/  IMAD.U32 R92, RZ, RZ, UR38 ;  /* 0x00000026ff5c7e24 */ /* 0x002fe2000f8e00ff */
        /* <DEDUP_REMOVED lines=8> */
[----:B------:R-:W1:Y:S10]  /*7790*/  LDTM.x16 R4, tmem[UR4+0x20] ;  /* 0x00002004000479ee */ /* 0x000e740008240000 */
[----:B------:R-:W-:Y:S02]  /*77a0*/  @P6 LEA R92, R92, UR36, 0x3 ;  /* 0x000000245c5c6c11 */ /* 0x000fe4000f8e18ff */
[----:B------:R-:W-:Y:S03]  /*77b0*/  @P6 SHF.L.U32 R93, R77, 0x1f, RZ ;  /* 0x0000001f4d5d6819 */ /* 0x000fe600000006ff */
[----:B------:R-:W-:Y:S05]  /*77c0*/  @P6 VIADD R92, R92, 0x40 ;  /* 0x000000405c5c6836 */ /* 0x000fea0000000000 */
[----:B------:R-:W-:Y:S02]  /*77d0*/  @P6 PRMT R91, R91, 0x654, R92 ;  /* 0x000006545b5b6816 */ /* 0x000fe4000000005c */
[----:B------:R-:W-:Y:S01]  /*77e0*/  LEA R92, R43, UR36, 0x3 ;  /* 0x000000242b5c7c11 */ /* 0x000fe2000f8e18ff */
[C---:B-1----:R-:W-:Y:S01]  /*77f0*/  FMUL R0, R32.reuse, R4 ;  /* 0x0000000420007220 */ /* 0x042fe20000400000 */
        /* <DEDUP_REMOVED lines=79> */
.L_x_118:
[----:B------:R-:W-:Y:S05]  /*7cf0*/  BSYNC.RECONVERGENT B0 ;  /* 0x0000000000007941 */ /* 0x000fea0003800200 */
.L_x_117:
        /* <DEDUP_REMOVED lines=13> */
[C---:B------:R-:W-:Y:S01]  /*7dd0*/  @P1 IMAD R3, R43.reuse, 0x2000, R80 ;  /* 0x000020002b031824 */ /* 0x040fe200078e0250 */
[C---:B------:R-:W-:Y:S01]  /*7de0*/  @P1 LEA R0, R43.reuse, R78, 0xd ;  /* 0x0000004e2b001211 */ /* 0x040fe200078e68ff */
[C---:B------:R-:W-:Y:S02]  /*7df0*/  @P1 IMAD R2, R43.reuse, 0x2000, R79 ;  /* 0x000020002b021824 */ /* 0x040fe400078e024f */
[----:B------:R-:W-:Y:S01]  /*7e00*/  @P1 IMAD R43, R43, 0x2000, R86 ;  /* 0x000020002b2b1824 */ /* 0x000fe200078e0256 */
[----:B------:R-:W-:Y:S06]  /*7e10*/  @P0 BRA `(.L_x_122) ;  /* 0x00000000000c0947 */ /* 0x000fec0003800000 */
[----:B-1----:R-:W-:Y:S04]  /*7e20*/  SHF.L.U32 R5, R77, 0x1f, RZ ;  /* 0x0000001f4d057819 */ /* 0x002fe800000006ff */
[----:B------:R-:W1:Y:S02]  /*7e30*/  SYNCS.PHASECHK.TRANS64.TRYWAIT P0, [R92+URZ+0x20], R5 ;  /* 0x000020055c0075a7 */ /* 0x000e6400080011ff */
[----:B-1----:R-:W-:Y:S05]  /*7e40*/  @!P0 BRA `(.L_x_123) ;  /* 0x0000001400788947 */ /* 0x002fea0003800000 */
.L_x_122:
[----:B------:R-:W-:Y:S05]  /*7e50*/  BSYNC B0 ;  /* 0x0000000000007941 */ /* 0x000fea0003800000 */
.L_x_121:
[----:B------:R-:W-:Y:S11]  /*7e60*/  ISETP.NE.AND P0, PT, R90, RZ, PT ;  /* 0x000000ff5a00720c */ /* 0x000ff60003f05270 */
[----:B------:R-:W-:Y:S02]  /*7e70*/  @!UPT UIADD3 URZ, UPT, UPT, URZ, URZ, URZ ;  /* 0x000000fffffff290 */ /* 0x000fe4000fffe0ff */
[----:B------:R2:W4:Y:S04]  /*7e80*/  @P0 LDS.128 R56, [R3] ;  /* 0x0000000003380984 */ /* 0x0005280000000c00 */
[----:B------:R2:W1:Y:S04]  /*7e90*/  @P0 LDS.128 R52, [R2+0x10] ;  /* 0x0000100002340984 */ /* 0x0004680000000c00 */
[----:B------:R2:W1:Y:S04]  /*7ea0*/  @P0 LDS.128 R48, [R0+0x20] ;  /* 0x0000200000300984 */ /* 0x0004680000000c00 */
[----:B------:R2:W1:Y:S02]  /*7eb0*/  @P0 LDS.128 R44, [R43+0x30] ;  /* 0x000030002b2c0984 */ /* 0x0004640000000c00 */
.L_x_120:
[----:B------:R-:W-:Y:S05]  /*7ec0*/  BSYNC B1 ;  /* 0x0000000000017941 */ /* 0x000fea0003800000 */
.L_x_119:
        /* <DEDUP_REMOVED lines=21> */
.L_x_124:
[----:B------:R-:W-:Y:S01]  /*8020*/  ISETP.NE.AND P0, PT, R82, RZ, PT ;  /* 0x000000ff5200720c */ /* 0x000fe20003f05270 */
[----:B------:R-:W-:Y:S05]  /*8030*/  WARPSYNC.ALL ;  /* 0x0000000000007948 */ /* 0x000fea0003800000 */
[----:B------:R-:W-:Y:S01]  /*8040*/  R2UR UR4, R34 ;  /* 0x00000000220472ca */ /* 0x000fe200000e0000 */
[----:B------:R-:W-:Y:S01]  /*8050*/  BSSY.RECONVERGENT B0, `(.L_x_125) ;  /* 0x000005c000007945 */ /* 0x000fe20003800200 */
[----:B----4-:R-:W-:Y:S02]  /*8060*/  LOP3.LUT R0, R56, 0xffffe000, RZ, 0xc0, !PT ;  /* 0xffffe00038007812 */ /* 0x010fe400078ec0ff */
[----:B------:R-:W-:Y:S02]  /*8070*/  LOP3.LUT R2, R57, 0xffffe000, RZ, 0xc0, !PT ;  /* 0xffffe00039027812 */ /* 0x000fe400078ec0ff */
[----:B------:R-:W-:Y:S02]  /*8080*/  LOP3.LUT R3, R58, 0xffffe000, RZ, 0xc0, !PT ;  /* 0xffffe0003a037812 */ /* 0x000fe400078ec0ff */
[----:B------:R-:W-:Y:S02]  /*8090*/  LOP3.LUT R20, R59, 0xffffe000, RZ, 0xc0, !PT ;  /* 0xffffe0003b147812 */ /* 0x000fe400078ec0ff */
[----:B-1----:R-:W-:Y:S02]  /*80a0*/  LOP3.LUT R21, R52, 0xffffe000, RZ, 0xc0, !PT ;  /* 0xffffe00034157812 */ /* 0x002fe400078ec0ff */
[----:B------:R-:W-:Y:S01]  /*80b0*/  LOP3.LUT R36, R53, 0xffffe000, RZ, 0xc0, !PT ;  /* 0xffffe00035247812 */ /* 0x000fe200078ec0ff */
[----:B------:R-:W1:Y:S01]  /*80c0*/  LDTM.x16 R4, tmem[UR4+0x30] ;  /* 0x00003004000479ee */ /* 0x000e620008240000 */
[----:B------:R-:W-:Y:S01]  /*80d0*/  R2UR UR4, R88 ;  /* 0x00000000580472ca */ /* 0x000fe200000e0000 */
[----:B------:R-:W-:Y:S01]  /*80e0*/  NOP ;  /* 0x0000000000007918 */ /* 0x000fe20000000000 */
[----:B------:R-:W-:Y:S02]  /*80f0*/  LOP3.LUT R37, R54, 0xffffe000, RZ, 0xc0, !PT ;  /* 0xffffe00036257812 */ /* 0x000fe400078ec0ff */
[----:B------:R-:W-:Y:S02]  /*8100*/  LOP3.LUT R38, R55, 0xffffe000, RZ, 0xc0, !PT ;  /* 0xffffe00037267812 */ /* 0x000fe400078ec0ff */
[----:B------:R-:W-:Y:S02]  /*8110*/  LOP3.LUT R39, R48, 0xffffe000, RZ, 0xc0, !PT ;  /* 0xffffe00030277812 */ /* 0x000fe400078ec0ff */
[----:B------:R-:W-:Y:S02]  /*8120*/  LOP3.LUT R40, R49, 0xffffe000, RZ, 0xc0, !PT ;  /* 0xffffe00031287812 */ /* 0x000fe400078ec0ff */
[----:B------:R-:W-:Y:S02]  /*8130*/  LOP3.LUT R41, R50, 0xffffe000, RZ, 0xc0, !PT ;  /* 0xffffe00032297812 */ /* 0x000fe400078ec0ff */
[----:B------:R-:W-:Y:S01]  /*8140*/  LOP3.LUT R42, R51, 0xffffe000, RZ, 0xc0, !PT ;  /* 0xffffe000332a7812 */ /* 0x000fe200078ec0ff */
[----:B------:R-:W-:Y:S01]  /*8150*/  UIADD3 UR4, UPT, UPT, UR4, 0xb0, URZ ;  /* 0x000000b004047890 */ /* 0x000fe2000fffe0ff */
[----:B------:R-:W-:Y:S02]  /*8160*/  LOP3.LUT R43, R44, 0xffffe000, RZ, 0xc0, !PT ;  /* 0xffffe0002c2b7812 */ /* 0x000fe400078ec0ff */
[----:B------:R-:W-:Y:S01]  /*8170*/  LOP3.LUT R44, R45, 0xffffe000, RZ, 0xc0, !PT ;  /* 0xffffe0002d2c7812 */ /* 0x000fe200078ec0ff */
[----:B------:R-:W-:Y:S01]  /*8180*/  UPRMT UR4, UR45, 0x654, UR4 ;  /* 0x000006542d047896 */ /* 0x000fe20008000004 */
[----:B------:R-:W-:Y:S02]  /*8190*/  LOP3.LUT R45, R46, 0xffffe000, RZ, 0xc0, !PT ;  /* 0xffffe0002e2d7812 */ /* 0x000fe400078ec0ff */
[----:B------:R-:W-:Y:S01]  /*81a0*/  LOP3.LUT R46, R47, 0xffffe000, RZ, 0xc0, !PT ;  /* 0xffffe0002f2e7812 */ /* 0x000fe200078ec0ff */
[C---:B-1----:R-:W-:Y:S01]  /*81b0*/  FMUL R4, R32.reuse, R4 ;  /* 0x0000000420047220 */ /* 0x042fe20000400000 */
[C---:B------:R-:W-:Y:S01]  /*81c0*/  FMUL R5, R32.reuse, R5 ;  /* 0x0000000520057220 */ /* 0x040fe20000400000 */
[C---:B------:R-:W-:Y:S01]  /*81d0*/  FMUL R6, R32.reuse, R6 ;  /* 0x0000000620067220 */ /* 0x040fe20000400000 */
[C---:B------:R-:W-:Y:S01]  /*81e0*/  FMUL R7, R32.reuse, R7 ;  /* 0x0000000720077220 */ /* 0x040fe20000400000 */
[C---:B------:R-:W-:Y:S01]  /*81f0*/  FFMA R4, R35.reuse, R0, R4 ;  /* 0x0000000023047223 */ /* 0x040fe20000000004 */
[C---:B------:R-:W-:Y:S01]  /*8200*/  FFMA R5, R35.reuse, R2, R5 ;  /* 0x0000000223057223 */ /* 0x040fe20000000005 */
[C---:B------:R-:W-:Y:S01]  /*8210*/  FFMA R6, R35.reuse, R3, R6 ;  /* 0x0000000323067223 */ /* 0x040fe20000000006 */
[C---:B------:R-:W-:Y:S01]  /*8220*/  FFMA R7, R35.reuse, R20, R7 ;  /* 0x0000001423077223 */ /* 0x040fe20000000007 */
[C---:B------:R-:W-:Y:S01]  /*8230*/  FMUL R8, R32.reuse, R8 ;  /* 0x0000000820087220 */ /* 0x040fe20000400000 */
        /* <DEDUP_REMOVED lines=9> */
[----:B------:R-:W-:Y:S01]  /*82d0*/  F2FP.TF32.F32.PACK_B R7, R7 ;  /* 0x00000007ff07723e */ /* 0x000fe200024050ff */
[C---:B------:R-:W-:Y:S01]  /*82e0*/  FFMA R11, R35.reuse, R38, R11 ;  /* 0x00000026230b7223 */ /* 0x040fe2000000000b */
[C---:B------:R-:W-:Y:S01]  /*82f0*/  FMUL R12, R32.reuse, R12 ;  /* 0x0000000c200c7220 */ /* 0x040fe20000400000 */
[----:B------:R-:W-:Y:S01]  /*8300*/  SYNCS.ARRIVE.TRANS64.RED.A1T0 RZ, [UR4], RZ ;  /* 0x000000ffffff79a7 */ /* 0x000fe20008100404 */
[----:B------:R-:W-:Y:S01]  /*8310*/  F2FP.TF32.F32.PACK_B R8, R8 ;  /* 0x00000008ff08723e */ /* 0x000fe200024050ff */
[----:B------:R1:W-:Y:S01]  /*8320*/  STS.128 [R80+0x6000], R4 ;  /* 0x0060000450007388 */ /* 0x0003e20000000c00 */
        /* <DEDUP_REMOVED lines=9> */
[C---:B------:R-:W-:Y:S01]  /*83c0*/  FFMA R15, R35.reuse, R42, R15 ;  /* 0x0000002a230f7223 */ /* 0x040fe2000000000f */
[C---:B------:R-:W-:Y:S01]  /*83d0*/  FMUL R16, R32.reuse, R16 ;  /* 0x0000001020107220 */ /* 0x040fe20000400000 */
[----:B------:R-:W-:Y:S01]  /*83e0*/  F2FP.TF32.F32.PACK_B R12, R12 ;  /* 0x0000000cff0c723e */ /* 0x000fe200024050ff */
[----:B------:R1:W-:Y:S01]  /*83f0*/  STS.128 [R79+0x6010], R8 ;  /* 0x006010084f007388 */ /* 0x0003e20000000c00 */
[C---:B------:R-:W-:Y:S01]  /*8400*/  FMUL R17, R32.reuse, R17 ;  /* 0x0000001120117220 */ /* 0x040fe20000400000 */
[C---:B------:R-:W-:Y:S01]  /*8410*/  FMUL R18, R32.reuse, R18 ;  /* 0x0000001220127220 */ /* 0x040fe20000400000 */
[----:B------:R-:W-:Y:S01]  /*8420*/  FMUL R19, R32, R19 ;  /* 0x0000001320137220 */ /* 0x000fe20000400000 */
[----:B------:R-:W-:Y:S01]  /*8430*/  F2FP.TF32.F32.PACK_B R13, R13 ;  /* 0x0000000dff0d723e */ /* 0x000fe200024050ff */
[C---:B------:R-:W-:Y:S01]  /*8440*/  FFMA R16, R35.reuse, R43, R16 ;  /* 0x0000002b23107223 */ /* 0x040fe20000000010 */
[----:B------:R-:W-:Y:S01]  /*8450*/  F2FP.TF32.F32.PACK_B R14, R14 ;  /* 0x0000000eff0e723e */ /* 0x000fe200024050ff */
[C---:B------:R-:W-:Y:S01]  /*8460*/  FFMA R17, R35.reuse, R44, R17 ;  /* 0x0000002c23117223 */ /* 0x040fe20000000011 */
[----:B------:R-:W-:Y:S01]  /*8470*/  F2FP.TF32.F32.PACK_B R15, R15 ;  /* 0x0000000fff0f723e */ /* 0x000fe200024050ff */
[C---:B------:R-:W-:Y:S01]  /*8480*/  FFMA R18, R35.reuse, R45, R18 ;  /* 0x0000002d23127223 */ /* 0x040fe20000000012 */
[----:B------:R-:W-:Y:S01]  /*8490*/  FFMA R19, R35, R46, R19 ;  /* 0x0000002e23137223 */ /* 0x000fe20000000013 */
[----:B------:R-:W-:Y:S02]  /*84a0*/  F2FP.TF32.F32.PACK_B R16, R16 ;  /* 0x00000010ff10723e */ /* 0x000fe400024050ff */
[----:B------:R1:W-:Y:S01]  /*84b0*/  STS.128 [R78+0x6020], R12 ;  /* 0x0060200c4e007388 */ /* 0x0003e20000000c00 */
[----:B------:R-:W-:Y:S02]  /*84c0*/  F2FP.TF32.F32.PACK_B R17, R17 ;  /* 0x00000011ff11723e */ /* 0x000fe400024050ff */
        /* <DEDUP_REMOVED lines=20> */
.L_x_126:
[----:B------:R-:W-:Y:S05]  /*8610*/  BSYNC.RECONVERGENT B0 ;  /* 0x0000000000007941 */ /* 0x000fea0003800200 */
.L_x_125:
[----:B------:R-:W-:Y:S01]  /*8620*/  BAR.SYNC.DEFER_BLOCKING 0x1, 0x80 ;  /* 0x0042000000007b1d */ /* 0x000fe20000010000 */
[----:B------:R-:W-:Y:S01]  /*8630*/  UISETP.NE.AND UP0, UPT, UR39, -0x4, UPT ;  /* 0xfffffffc2700788c */ /* 0x000fe2000bf05270 */
[----:B------:R-:W-:Y:S08]  /*8640*/  IADD3 R0, PT, PT, R30, 0x1, RZ ;  /* 0x000000011e007810 */ /* 0x000ff00007ffe0ff */
[----:B------:R-:W-:Y:S05]  /*8650*/  BRA.U !UP0, `(.L_x_127) ;  /* 0x0000000108287547 */ /* 0x000fea000b800000 */
[----:B------:R-:W-:Y:S01]  /*8660*/  ISETP.NE.AND P0, PT, R87, RZ, PT ;  /* 0x000000ff5700720c */ /* 0x000fe20003f05270 */
[----:B------:R-:W-:Y:S01]  /*8670*/  IMAD.U32 R3, RZ, RZ, UR37 ;  /* 0x00000025ff037e24 */ /* 0x000fe2000f8e00ff */
[----:B------:R-:W-:Y:S01]  /*8680*/  UIADD3 UR4, UPT, UPT, UR37, 0x1, URZ ;  /* 0x0000000125047890 */ /* 0x000fe2000fffe0ff */
[----:B------:R-:W-:Y:S03]  /*8690*/  IMAD.U32 R2, RZ, RZ, UR45 ;  /* 0x0000002dff027e24 */ /* 0x000fe6000f8e00ff */
[----:B------:R-:W-:Y:S04]  /*86a0*/  UISETP.NE.AND UP0, UPT, UR4, 0x4, UPT ;  /* 0x000000040400788c */ /* 0x000fe8000bf05270 */
[----:B------:R-:W-:Y:S03]  /*86b0*/  USEL UR37, UR4, URZ, UP0 ;  /* 0x000000ff04257287 */ /* 0x000fe60008000000 */
[----:B------:R-:W-:Y:S05]  /*86c0*/  @P0 LEA R3, R3, UR36, 0x3 ;  /* 0x0000002403030c11 */ /* 0x000fea000f8e18ff */
[----:B------:R-:W-:Y:S05]  /*86d0*/  @P0 VIADD R3, R3, 0x40 ;  /* 0x0000004003030836 */ /* 0x000fea0000000000 */
[----:B------:R-:W-:Y:S04]  /*86e0*/  @P0 PRMT R2, R2, 0x654, R3 ;  /* 0x0000065402020816 */ /* 0x000fe80000000003 */
[----:B------:R2:W-:Y:S03]  /*86f0*/  @P0 SYNCS.ARRIVE.TRANS64.RED.A1T0 RZ, [R2+URZ], RZ ;  /* 0x000000ff02ff09a7 */ /* 0x0005e600081004ff */
.L_x_127:
[----:B------:R-:W-:Y:S01]  /*8700*/  ISETP.NE.AND P2, PT, R83, RZ, PT ;  /* 0x000000ff5300720c */ /* 0x000fe20003f45270 */
[----:B------:R-:W-:Y:S01]  /*8710*/  UIADD3 UR39, UPT, UPT, UR39, 0x4, URZ ;  /* 0x0000000427277890 */ /* 0x000fe2000fffe0ff */
[----:B------:R-:W-:Y:S01]  /*8720*/  ISETP.NE.AND P0, PT, R85, 0x2, PT ;  /* 0x000000025500780c */ /* 0x000fe20003f05270 */
[----:B------:R-:W-:Y:S01]  /*8730*/  IMAD.IADD R20, R29, 0x1, R66 ;  /* 0x000000011d147824 */ /* 0x000fe200078e0242 */
[----:B------:R-:W-:Y:S01]  /*8740*/  ISETP.NE.AND P1, PT, R0, 0x4, PT ;  /* 0x000000040000780c */ /* 0x000fe20003f25270 */
[----:B------:R-:W-:Y:S01]  /*8750*/  IMAD.IADD R21, R31, 0x1, R68 ;  /* 0x000000011f157824 */ /* 0x000fe200078e0244 */
[----:B--2---:R-:W-:Y:S02]  /*8760*/  SEL R2, RZ, 0x1, P0 ;  /* 0x00000001ff027807 */ /* 0x004fe40000000000 */
[----:B------:R-:W-:Y:S02]  /*8770*/  SEL R3, RZ, 0x1, P1 ;  /* 0x00000001ff037807 */ /* 0x000fe40000800000 */
[----:B------:R-:W-:Y:S02]  /*8780*/  LOP3.LUT R75, R75, R2, RZ, 0x3c, !PT ;  /* 0x000000024b4b7212 */ /* 0x000fe400078e3cff */
[----:B------:R-:W-:Y:S02]  /*8790*/  LOP3.LUT R76, R76, R3, RZ, 0x3c, !PT ;  /* 0x000000034c4c7212 */ /* 0x000fe400078e3cff */
[----:B------:R-:W-:Y:S02]  /*87a0*/  @P2 R2UR UR60, R74 ;  /* 0x000000004a3c22ca */ /* 0x000fe400000e0000 */
[----:B------:R-:W-:Y:S02]  /*87b0*/  SEL R85, R85, RZ, P0 ;  /* 0x000000ff55557207 */ /* 0x000fe40000000000 */
[----:B------:R-:W-:Y:S01]  /*87c0*/  SEL R30, R0, RZ, P1 ;  /* 0x000000ff001e7207 */ /* 0x000fe20000800000 */
[----:B------:R-:W-:Y:S10]  /*87d0*/  @P2 BRA `(.L_x_128) ;  /* 0xffffffcc00502947 */ /* 0x000ff4000383ffff */
[----:B------:R-:W-:-:S09]  /*87e0*/  UISETP.NE.AND UP0, UPT, UR44, URZ, UPT ;  /* 0x000000ff2c00728c */ /* 0x000fd2000bf05270 */
[----:B------:R-:W-:Y:S05]  /*87f0*/  BRA.U !UP0, `(.L_x_129) ;  /* 0x0000000108487547 */ /* 0x000fea000b800000 */
[----:B------:R-:W2:Y:S02]  /*8800*/  LDCU.64 UR4, c[0x0][0x890] ;  /* 0x00011200ff0477ac */ /* 0x000ea40008000a00 */
[----:B--2---:R-:W-:-:S04]  /*8810*/  UISETP.NE.U32.AND UP0, UPT, UR4, URZ, UPT ;  /* 0x000000ff0400728c */ /* 0x004fc8000bf05070 */
[----:B------:R-:W-:-:S09]  /*8820*/  UISETP.NE.AND.EX UP0, UPT, UR5, URZ, UPT, UP0 ;  /* 0x000000ff0500728c */ /* 0x000fd2000bf05300 */
[----:B------:R-:W-:Y:S05]  /*8830*/  BRA.U UP0, `(.L_x_130) ;  /* 0x00000001000c7547 */ /* 0x000fea000b800000 */
[----:B------:R-:W-:-:S13]  /*8840*/  FSETP.NEU.AND P0, PT, R35, RZ, PT ;  /* 0x000000ff2300720b */ /* 0x000fda0003f0d000 */
[----:B------:R-:W-:Y:S05]  /*8850*/  @!P0 EXIT ;  /* 0x000000000000894d */ /* 0x000fea0003800000 */
[----:B------:R-:W-:Y:S05]  /*8860*/  BRA `(.L_x_129) ;  /* 0x00000000002c7947 */ /* 0x000fea0003800000 */
.L_x_130:
[----:B------:R-:W-:Y:S01]  /*8870*/  ISETP.NE.AND P0, PT, R84, RZ, PT ;  /* 0x000000ff5400720c */ /* 0x000fe20003f05270 */
[----:B------:R-:W-:-:S12]  /*8880*/  BSSY.RECONVERGENT B0, `(.L_x_129) ;  /* 0x0000009000007945 */ /* 0x000fd80003800200 */
[----:B------:R-:W-:Y:S05]  /*8890*/  @P0 BRA `(.L_x_131) ;  /* 0x0000000000140947 */ /* 0x000fea0003800000 */
[----:B------:R-:W2:Y:S02]  /*88a0*/  LDCU.64 UR4, c[0x0][0x888] ;  /* 0x00011100ff0477ac */ /* 0x000ea40008000a00 */
[----:B--2---:R-:W-:-:S04]  /*88b0*/  ISETP.NE.U32.AND P0, PT, RZ, UR4, PT ;  /* 0x00000004ff007c0c */ /* 0x004fc8000bf05070 */
[----:B------:R-:W-:-:S13]  /*88c0*/  ISETP.NE.AND.EX P0, PT, RZ, UR5, PT, P0 ;  /* 0x00000005ff007c0c */ /* 0x000fda000bf05300 */
[----:B------:R-:W-:Y:S05]  /*88d0*/  @!P0 EXIT ;  /* 0x000000000000894d */ /* 0x000fea0003800000 */
[----:B------:R-:W-:Y:S05]  /*88e0*/  BRA `(.L_x_132) ;  /* 0x0000000000087947 */ /* 0x000fea0003800000 */
.L_x_131:
[----:B------:R-:W-:-:S13]  /*88f0*/  FSETP.NEU.AND P0, PT, R35, RZ, PT ;  /* 0x000000ff2300720b */ /* 0x000fda0003f0d000 */
[----:B------:R-:W-:Y:S05]  /*8900*/  @!P0 EXIT ;  /* 0x000000000000894d */ /* 0x000fea0003800000 */
.L_x_132:
[----:B------:R-:W-:Y:S05]  /*8910*/  BSYNC.RECONVERGENT B0 ;  /* 0x0000000000007941 */ /* 0x000fea0003800200 */
.L_x_129:
[----:B------:R-:W-:Y:S01]  /*8920*/  ULEA UR4, UR37, UR36, 0x3 ;  /* 0x0000002425047291 */ /* 0x000fe2000f8e18ff */
[----:B------:R-:W-:-:S04]  /*8930*/  DEPBAR.LE SB0, 0x0 ;  /* 0x000080000000791a */ /* 0x000fc80000000000 */
[----:B------:R-:W-:-:S04]  /*8940*/  UIADD3 UR4, UPT, UPT, UR4, 0x40, URZ ;  /* 0x0000004004047890 */ /* 0x000fc8000fffe0ff */
[----:B------:R-:W-:-:S09]  /*8950*/  UPRMT UR4, UR45, 0x654, UR4 ;  /* 0x000006542d047896 */ /* 0x000fd20008000004 */
[----:B------:R-:W-:Y:S01]  /*8960*/  SYNCS.ARRIVE.TRANS64.RED.A1T0 RZ, [UR4], RZ ;  /* 0x000000ffffff79a7 */ /* 0x000fe20008100404 */
[----:B------:R-:W-:Y:S05]  /*8970*/  EXIT ;  /* 0x000000000000794d */ /* 0x000fea0003800000 */
.L_x_19:
[----:B--2---:R2:W1:Y:S02]  /*8980*/  SYNCS.PHASECHK.TRANS64.TRYWAIT P0, [R3+URZ+0xe0], R2 ;  /* 0x0000e002030075a7 */ /* 0x00446400080011ff */
[----:B-1----:R-:W-:Y:S05]  /*8990*/  @!P0 NANOSLEEP.SYNCS 0x989680 ;  /* 0x009896800000895d */ /* 0x002fea0003900000 */
[----:B------:R-:W1:Y:S02]  /*89a0*/  @!P0 SYNCS.PHASECHK.TRANS64 P0, [R3+URZ+0xe0], R2 ;  /* 0x0000e002030085a7 */ /* 0x000e6400080010ff */
[----:B-1----:R-:W-:Y:S05]  /*89b0*/  @!P0 BRA `(.L_x_19) ;  /* 0xfffffffc00f08947 */ /* 0x002fea000383ffff */
[----:B------:R-:W-:Y:S05]  /*89c0*/  BRA `(.L_x_133) ;  /* 0xffffff8800f87947 */ /* 0x000fea000383ffff */
.L_x_22:
[----:B-1----:R-:W-:-:S07]  /*89d0*/  MOV R2, UR57 ;  /* 0x0000003900027c02 */ /* 0x002fce0008000f00 */
.L_x_134:
[----:B-1----:R1:W2:Y:S02]  /*89e0*/  SYNCS.PHASECHK.TRANS64.TRYWAIT P0, [R2+URZ+0x10], R5 ;  /* 0x00001005020075a7 */ /* 0x0022a400080011ff */
[----:B--2---:R-:W-:Y:S05]  /*89f0*/  @!P0 NANOSLEEP.SYNCS 0x989680 ;  /* 0x009896800000895d */ /* 0x004fea0003900000 */
[----:B------:R-:W2:Y:S02]  /*8a00*/  @!P0 SYNCS.PHASECHK.TRANS64 P0, [R2+URZ+0x10], R5 ;  /* 0x00001005020085a7 */ /* 0x000ea400080010ff */
[----:B--2---:R-:W-:Y:S05]  /*8a10*/  @!P0 BRA `(.L_x_134) ;  /* 0xfffffffc00f08947 */ /* 0x004fea000383ffff */
[----:B------:R-:W-:Y:S05]  /*8a20*/  BRA `(.L_x_21) ;  /* 0xffffff8c00487947 */ /* 0x000fea000383ffff */
.L_x_30:
[----:B------:R-:W-:-:S07]  /*8a30*/  MOV R2, UR57 ;  /* 0x0000003900027c02 */ /* 0x000fce0008000f00 */
.L_x_135:
[----:B-1----:R1:W2:Y:S02]  /*8a40*/  SYNCS.PHASECHK.TRANS64.TRYWAIT P0, [R2+URZ+0x10], R5 ;  /* 0x00001005020075a7 */ /* 0x0022a400080011ff */
[----:B--2---:R-:W-:Y:S05]  /*8a50*/  @!P0 NANOSLEEP.SYNCS 0x989680 ;  /* 0x009896800000895d */ /* 0x004fea0003900000 */
[----:B------:R-:W2:Y:S02]  /*8a60*/  @!P0 SYNCS.PHASECHK.TRANS64 P0, [R2+URZ+0x10], R5 ;  /* 0x00001005020085a7 */ /* 0x000ea400080010ff */
[----:B--2---:R-:W-:Y:S05]  /*8a70*/  @!P0 BRA `(.L_x_135) ;  /* 0xfffffffc00f08947 */ /* 0x004fea000383ffff */
[----:B------:R-:W-:Y:S05]  /*8a80*/  BRA `(.L_x_29) ;  /* 0xffffff9000887947 */ /* 0x000fea000383ffff */
.L_x_36:
[----:B-1----:R1:W2:Y:S02]  /*8a90*/  SYNCS.PHASECHK.TRANS64.TRYWAIT P0, [R2+URZ+0x70], R3 ;  /* 0x00007003020075a7 */ /* 0x0022a400080011ff */
[----:B--2---:R-:W-:Y:S05]  /*8aa0*/  @!P0 NANOSLEEP.SYNCS 0x989680 ;  /* 0x009896800000895d */ /* 0x004fea0003900000 */
[----:B------:R-:W2:Y:S02]  /*8ab0*/  @!P0 SYNCS.PHASECHK.TRANS64 P0, [R2+URZ+0x70], R3 ;  /* 0x00007003020085a7 */ /* 0x000ea400080010ff */
[----:B--2---:R-:W-:Y:S05]  /*8ac0*/  @!P0 BRA `(.L_x_36) ;  /* 0xfffffffc00f08947 */ /* 0x004fea000383ffff */
[----:B------:R-:W-:Y:S05]  /*8ad0*/  BRA `(.L_x_136) ;  /* 0xffffff9400a87947 */ /* 0x000fea000383ffff */
.L_x_40:
[----:B----4-:R-:W-:-:S07]  /*8ae0*/  MOV R0, UR4 ;  /* 0x0000000400007c02 */ /* 0x010fce0008000f00 */
.L_x_137:
[----:B-1----:R1:W2:Y:S02]  /*8af0*/  SYNCS.PHASECHK.TRANS64.TRYWAIT P0, [R0+URZ], R3 ;  /* 0x00000003000075a7 */ /* 0x0022a400080011ff */
[----:B--2---:R-:W-:Y:S05]  /*8b00*/  @!P0 NANOSLEEP.SYNCS 0x989680 ;  /* 0x009896800000895d */ /* 0x004fea0003900000 */
[----:B------:R-:W2:Y:S02]  /*8b10*/  @!P0 SYNCS.PHASECHK.TRANS64 P0, [R0+URZ], R3 ;  /* 0x00000003000085a7 */ /* 0x000ea400080010ff */
[----:B--2---:R-:W-:Y:S05]  /*8b20*/  @!P0 BRA `(.L_x_137) ;  /* 0xfffffffc00f08947 */ /* 0x004fea000383ffff */
[----:B------:R-:W-:Y:S05]  /*8b30*/  BRA `(.L_x_138) ;  /* 0xffffff9c00187947 */ /* 0x000fea000383ffff */
.L_x_43:
[----:B-1----:R1:W2:Y:S02]  /*8b40*/  SYNCS.PHASECHK.TRANS64.TRYWAIT P0, [R0+URZ+0xd0], R5 ;  /* 0x0000d005000075a7 */ /* 0x0022a400080011ff */
[----:B--2---:R-:W-:Y:S05]  /*8b50*/  @!P0 NANOSLEEP.SYNCS 0x989680 ;  /* 0x009896800000895d */ /* 0x004fea0003900000 */
[----:B------:R-:W2:Y:S02]  /*8b60*/  @!P0 SYNCS.PHASECHK.TRANS64 P0, [R0+URZ+0xd0], R5 ;  /* 0x0000d005000085a7 */ /* 0x000ea400080010ff */
[----:B--2---:R-:W-:Y:S05]  /*8b70*/  @!P0 BRA `(.L_x_43) ;  /* 0xfffffffc00f08947 */ /* 0x004fea000383ffff */
[----:B------:R-:W-:Y:S05]  /*8b80*/  BRA `(.L_x_139) ;  /* 0xffffff9c00747947 */ /* 0x000fea000383ffff */
.L_x_44:
[----:B------:R-:W-:-:S07]  /*8b90*/  MOV R0, UR4 ;  /* 0x0000000400007c02 */ /* 0x000fce0008000f00 */
.L_x_140:
[----:B-1----:R1:W2:Y:S02]  /*8ba0*/  SYNCS.PHASECHK.TRANS64.TRYWAIT P0, [R0+URZ+0x80], R5 ;  /* 0x00008005000075a7 */ /* 0x0022a400080011ff */
[----:B--2---:R-:W-:Y:S05]  /*8bb0*/  @!P0 NANOSLEEP.SYNCS 0x989680 ;  /* 0x009896800000895d */ /* 0x004fea0003900000 */
[----:B------:R-:W2:Y:S02]  /*8bc0*/  @!P0 SYNCS.PHASECHK.TRANS64 P0, [R0+URZ+0x80], R5 ;  /* 0x00008005000085a7 */ /* 0x000ea400080010ff */
[----:B--2---:R-:W-:Y:S05]  /*8bd0*/  @!P0 BRA `(.L_x_140) ;  /* 0xfffffffc00f08947 */ /* 0x004fea000383ffff */
[----:B------:R-:W-:Y:S05]  /*8be0*/  BRA `(.L_x_141) ;  /* 0xffffff9c00847947 */ /* 0x000fea000383ffff */
.L_x_45:
[----:B-1----:R1:W2:Y:S02]  /*8bf0*/  SYNCS.PHASECHK.TRANS64.TRYWAIT P1, [R0+URZ+0x70], R5 ;  /* 0x00007005000075a7 */ /* 0x0022a400080211ff */
[----:B--2---:R-:W-:Y:S05]  /*8c00*/  @!P1 NANOSLEEP.SYNCS 0x989680 ;  /* 0x009896800000995d */ /* 0x004fea0003900000 */
[----:B------:R-:W2:Y:S02]  /*8c10*/  @!P1 SYNCS.PHASECHK.TRANS64 P1, [R0+URZ+0x70], R5 ;  /* 0x00007005000095a7 */ /* 0x000ea400080210ff */
[----:B--2---:R-:W-:Y:S05]  /*8c20*/  @!P1 BRA `(.L_x_45) ;  /* 0xfffffffc00f09947 */ /* 0x004fea000383ffff */
[----:B------:R-:W-:Y:S05]  /*8c30*/  BRA `(.L_x_142) ;  /* 0xffffff9c00b47947 */ /* 0x000fea000383ffff */
.L_x_48:
[----:B------:R-:W-:-:S07]  /*8c40*/  MOV R0, UR4 ;  /* 0x0000000400007c02 */ /* 0x000fce0008000f00 */
.L_x_143:
[----:B-1----:R1:W2:Y:S02]  /*8c50*/  SYNCS.PHASECHK.TRANS64.TRYWAIT P0, [R0+URZ+0x80], R3 ;  /* 0x00008003000075a7 */ /* 0x0022a400080011ff */
[----:B--2---:R-:W-:Y:S05]  /*8c60*/  @!P0 NANOSLEEP.SYNCS 0x989680 ;  /* 0x009896800000895d */ /* 0x004fea0003900000 */
[----:B------:R-:W2:Y:S02]  /*8c70*/  @!P0 SYNCS.PHASECHK.TRANS64 P0, [R0+URZ+0x80], R3 ;  /* 0x00008003000085a7 */ /* 0x000ea400080010ff */
[----:B--2---:R-:W-:Y:S05]  /*8c80*/  @!P0 BRA `(.L_x_143) ;  /* 0xfffffffc00f08947 */ /* 0x004fea000383ffff */
[----:B------:R-:W-:Y:S05]  /*8c90*/  BRA `(.L_x_47) ;  /* 0xffffffa000087947 */ /* 0x000fea000383ffff */
.L_x_55:
[----:B-1----:R1:W2:Y:S02]  /*8ca0*/  SYNCS.PHASECHK.TRANS64.TRYWAIT P1, [R0+URZ+0x70], R5 ;  /* 0x00007005000075a7 */ /* 0x0022a400080211ff */
[----:B--2---:R-:W-:Y:S05]  /*8cb0*/  @!P1 NANOSLEEP.SYNCS 0x989680 ;  /* 0x009896800000995d */ /* 0x004fea0003900000 */
[----:B------:R-:W2:Y:S02]  /*8cc0*/  @!P1 SYNCS.PHASECHK.TRANS64 P1, [R0+URZ+0x70], R5 ;  /* 0x00007005000095a7 */ /* 0x000ea400080210ff */
[----:B--2---:R-:W-:Y:S05]  /*8cd0*/  @!P1 BRA `(.L_x_55) ;  /* 0xfffffffc00f09947 */ /* 0x004fea000383ffff */
[----:B------:R-:W-:Y:S05]  /*8ce0*/  BRA `(.L_x_144) ;  /* 0xffffffa400787947 */ /* 0x000fea000383ffff */
.L_x_56:
[----:B------:R-:W-:-:S13]  /*8cf0*/  R2UR UR4, R13 ;  /* 0x000000000d0472ca */ /* 0x000fda00000e0000 */
[----:B------:R-:W-:-:S07]  /*8d00*/  MOV R3, UR4 ;  /* 0x0000000400037c02 */ /* 0x000fce0008000f00 */
.L_x_145:
[----:B-1----:R1:W2:Y:S02]  /*8d10*/  SYNCS.PHASECHK.TRANS64.TRYWAIT P0, [R3+URZ+0xb0], R0 ;  /* 0x0000b000030075a7 */ /* 0x0022a400080011ff */
[----:B--2---:R-:W-:Y:S05]  /*8d20*/  @!P0 NANOSLEEP.SYNCS 0x989680 ;  /* 0x009896800000895d */ /* 0x004fea0003900000 */
[----:B------:R-:W2:Y:S02]  /*8d30*/  @!P0 SYNCS.PHASECHK.TRANS64 P0, [R3+URZ+0xb0], R0 ;  /* 0x0000b000030085a7 */ /* 0x000ea400080010ff */
[----:B--2---:R-:W-:Y:S05]  /*8d40*/  @!P0 BRA `(.L_x_145) ;  /* 0xfffffffc00f08947 */ /* 0x004fea000383ffff */
[----:B------:R-:W-:Y:S05]  /*8d50*/  BRA `(.L_x_146) ;  /* 0xffffffa400b87947 */ /* 0x000fea000383ffff */
.L_x_59:
[----:B------:R-:W-:Y:S07]  /*8d60*/  MOV R0, UR5 ;  /* 0x0000000500007c02 */ /* 0x000fee0008000f00 */
.L_x_147:
[----:B-1----:R1:W2:Y:S02]  /*8d70*/  SYNCS.PHASECHK.TRANS64.TRYWAIT P0, [R0+URZ], R3 ;  /* 0x00000003000075a7 */ /* 0x0022a400080011ff */
[----:B--2---:R-:W-:Y:S05]  /*8d80*/  @!P0 NANOSLEEP.SYNCS 0x989680 ;  /* 0x009896800000895d */ /* 0x004fea0003900000 */
[----:B------:R-:W2:Y:S02]  /*8d90*/  @!P0 SYNCS.PHASECHK.TRANS64 P0, [R0+URZ], R3 ;  /* 0x00000003000085a7 */ /* 0x000ea400080010ff */
[----:B--2---:R-:W-:Y:S05]  /*8da0*/  @!P0 BRA `(.L_x_147) ;  /* 0xfffffffc00f08947 */ /* 0x004fea000383ffff */
[----:B------:R-:W-:Y:S05]  /*8db0*/  BRA `(.L_x_58) ;  /* 0xffffffa400d47947 */ /* 0x000fea000383ffff */
.L_x_62:
[----:B------:R-:W-:-:S07]  /*8dc0*/  MOV R0, UR4 ;  /* 0x0000000400007c02 */ /* 0x000fce0008000f00 */
.L_x_148:
[----:B-1----:R1:W2:Y:S02]  /*8dd0*/  SYNCS.PHASECHK.TRANS64.TRYWAIT P0, [R0+URZ], R3 ;  /* 0x00000003000075a7 */ /* 0x0022a400080011ff */
[----:B--2---:R-:W-:Y:S05]  /*8de0*/  @!P0 NANOSLEEP.SYNCS 0x989680 ;  /* 0x009896800000895d */ /* 0x004fea0003900000 */
[----:B------:R-:W2:Y:S02]  /*8df0*/  @!P0 SYNCS.PHASECHK.TRANS64 P0, [R0+URZ], R3 ;  /* 0x00000003000085a7 */ /* 0x000ea400080010ff */
[----:B--2---:R-:W-:Y:S05]  /*8e00*/  @!P0 BRA `(.L_x_148) ;  /* 0xfffffffc00f08947 */ /* 0x004fea000383ffff */
[----:B------:R-:W-:Y:S05]  /*8e10*/  BRA `(.L_x_149) ;  /* 0xffffffac00ec7947 */ /* 0x000fea000383ffff */
.L_x_63:
[----:B------:R-:W-:-:S07]  /*8e20*/  MOV R0, UR5 ;  /* 0x0000000500007c02 */ /* 0x000fce0008000f00 */
.L_x_150:
[----:B-1----:R1:W2:Y:S02]  /*8e30*/  SYNCS.PHASECHK.TRANS64.TRYWAIT P0, [R0+URZ], R3 ;  /* 0x00000003000075a7 */ /* 0x0022a400080011ff */
[----:B--2---:R-:W-:Y:S05]  /*8e40*/  @!P0 NANOSLEEP.SYNCS 0x989680 ;  /* 0x009896800000895d */ /* 0x004fea0003900000 */
[----:B------:R-:W2:Y:S02]  /*8e50*/  @!P0 SYNCS.PHASECHK.TRANS64 P0, [R0+URZ], R3 ;  /* 0x00000003000085a7 */ /* 0x000ea400080010ff */
[----:B--2---:R-:W-:Y:S05]  /*8e60*/  @!P0 BRA `(.L_x_150) ;  /* 0xfffffffc00f08947 */ /* 0x004fea000383ffff */
[----:B------:R-:W-:Y:S05]  /*8e70*/  BRA `(.L_x_151) ;  /* 0xffffffac00fc7947 */ /* 0x000fea000383ffff */
.L_x_64:
[----:B------:R-:W-:-:S07]  /*8e80*/  MOV R0, UR5 ;  /* 0x0000000500007c02 */ /* 0x000fce0008000f00 */
.L_x_152:
[----:B-1----:R1:W2:Y:S02]  /*8e90*/  SYNCS.PHASECHK.TRANS64.TRYWAIT P0, [R0+URZ], R3 ;  /* 0x00000003000075a7 */ /* 0x0022a400080011ff */
[----:B--2---:R-:W-:Y:S05]  /*8ea0*/  @!P0 NANOSLEEP.SYNCS 0x989680 ;  /* 0x009896800000895d */ /* 0x004fea0003900000 */
[----:B------:R-:W2:Y:S02]  /*8eb0*/  @!P0 SYNCS.PHASECHK.TRANS64 P0, [R0+URZ], R3 ;  /* 0x00000003000085a7 */ /* 0x000ea400080010ff */
[----:B--2---:R-:W-:Y:S05]  /*8ec0*/  @!P0 BRA `(.L_x_152) ;  /* 0xfffffffc00f08947 */ /* 0x004fea000383ffff */
[----:B------:R-:W-:Y:S05]  /*8ed0*/  BRA `(.L_x_153) ;  /* 0xffffffb000087947 */ /* 0x000fea000383ffff */
.L_x_65:
[----:B------:R-:W-:-:S07]  /*8ee0*/  MOV R0, UR4 ;  /* 0x0000000400007c02 */ /* 0x000fce0008000f00 */
.L_x_154:
[----:B-1----:R1:W2:Y:S02]  /*8ef0*/  SYNCS.PHASECHK.TRANS64.TRYWAIT P0, [R0+URZ], R3 ;  /* 0x00000003000075a7 */ /* 0x0022a400080011ff */
[----:B--2---:R-:W-:Y:S05]  /*8f00*/  @!P0 NANOSLEEP.SYNCS 0x989680 ;  /* 0x009896800000895d */ /* 0x004fea0003900000 */
[----:B------:R-:W2:Y:S02]  /*8f10*/  @!P0 SYNCS.PHASECHK.TRANS64 P0, [R0+URZ], R3 ;  /* 0x00000003000085a7 */ /* 0x000ea400080010ff */
[----:B--2---:R-:W-:Y:S05]  /*8f20*/  @!P0 BRA `(.L_x_154) ;  /* 0xfffffffc00f08947 */ /* 0x004fea000383ffff */
[----:B------:R-:W-:Y:S05]  /*8f30*/  BRA `(.L_x_155) ;  /* 0xffffffb000147947 */ /* 0x000fea000383ffff */
.L_x_70:
[----:B---3--:R3:W1:Y:S02]  /*8f40*/  SYNCS.PHASECHK.TRANS64.TRYWAIT P0, [R0+URZ+0x70], R3 ;  /* 0x00007003000075a7 */ /* 0x00866400080011ff */
[----:B-1----:R-:W-:Y:S05]  /*8f50*/  @!P0 NANOSLEEP.SYNCS 0x989680 ;  /* 0x009896800000895d */ /* 0x002fea0003900000 */
[----:B------:R-:W1:Y:S02]  /*8f60*/  @!P0 SYNCS.PHASECHK.TRANS64 P0, [R0+URZ+0x70], R3 ;  /* 0x00007003000085a7 */ /* 0x000e6400080010ff */
[----:B-1----:R-:W-:Y:S05]  /*8f70*/  @!P0 BRA `(.L_x_70) ;  /* 0xfffffffc00f08947 */ /* 0x002fea000383ffff */
[----:B------:R-:W-:Y:S05]  /*8f80*/  BRA `(.L_x_156) ;  /* 0xffffffb400247947 */ /* 0x000fea000383ffff */
.L_x_73:
[----:B------:R-:W-:Y:S07]  /*8f90*/  MOV R0, UR4 ;  /* 0x0000000400007c02 */ /* 0x000fee0008000f00 */
.L_x_157:
[----:B---3--:R3:W1:Y:S02]  /*8fa0*/  SYNCS.PHASECHK.TRANS64.TRYWAIT P0, [R0+URZ+0x68], R3 ;  /* 0x00006803000075a7 */ /* 0x00866400080011ff */
[----:B-1----:R-:W-:Y:S05]  /*8fb0*/  @!P0 NANOSLEEP.SYNCS 0x989680 ;  /* 0x009896800000895d */ /* 0x002fea0003900000 */
[----:B------:R-:W1:Y:S02]  /*8fc0*/  @!P0 SYNCS.PHASECHK.TRANS64 P0, [R0+URZ+0x68], R3 ;  /* 0x00006803000085a7 */ /* 0x000e6400080010ff */
[----:B-1----:R-:W-:Y:S05]  /*8fd0*/  @!P0 BRA `(.L_x_157) ;  /* 0xfffffffc00f08947 */ /* 0x002fea000383ffff */
[----:B------:R-:W-:Y:S05]  /*8fe0*/  BRA `(.L_x_72) ;  /* 0xffffffb800047947 */ /* 0x000fea000383ffff */
.L_x_76:
[----:B------:R-:W-:Y:S07]  /*8ff0*/  MOV R3, UR4 ;  /* 0x0000000400037c02 */ /* 0x000fee0008000f00 */
.L_x_158:
[----:B--2---:R2:W3:Y:S02]  /*9000*/  SYNCS.PHASECHK.TRANS64.TRYWAIT P0, [R3+URZ+0x40], R12 ;  /* 0x0000400c030075a7 */ /* 0x0044e400080011ff */
[----:B---3--:R-:W-:Y:S05]  /*9010*/  @!P0 NANOSLEEP.SYNCS 0x989680 ;  /* 0x009896800000895d */ /* 0x008fea0003900000 */
[----:B------:R-:W3:Y:S02]  /*9020*/  @!P0 SYNCS.PHASECHK.TRANS64 P0, [R3+URZ+0x40], R12 ;  /* 0x0000400c030085a7 */ /* 0x000ee400080010ff */
[----:B---3--:R-:W-:Y:S05]  /*9030*/  @!P0 BRA `(.L_x_158) ;  /* 0xfffffffc00f08947 */ /* 0x008fea000383ffff */
[----:B------:R-:W-:Y:S05]  /*9040*/  BRA `(.L_x_159) ;  /* 0xffffffb8007c7947 */ /* 0x000fea000383ffff */
.L_x_77:
[----:B--2---:R-:W-:Y:S07]  /*9050*/  MOV R3, UR4 ;  /* 0x0000000400037c02 */ /* 0x004fee0008000f00 */
.L_x_160:
[----:B--2---:R2:W3:Y:S02]  /*9060*/  SYNCS.PHASECHK.TRANS64.TRYWAIT P0, [R3+URZ+0x48], R12 ;  /* 0x0000480c030075a7 */ /* 0x0044e400080011ff */
[----:B---3--:R-:W-:Y:S05]  /*9070*/  @!P0 NANOSLEEP.SYNCS 0x989680 ;  /* 0x009896800000895d */ /* 0x008fea0003900000 */
[----:B------:R-:W3:Y:S02]  /*9080*/  @!P0 SYNCS.PHASECHK.TRANS64 P0, [R3+URZ+0x48], R12 ;  /* 0x0000480c030085a7 */ /* 0x000ee400080010ff */
[----:B---3--:R-:W-:Y:S05]  /*9090*/  @!P0 BRA `(.L_x_160) ;  /* 0xfffffffc00f08947 */ /* 0x008fea000383ffff */
[----:B------:R-:W-:Y:S05]  /*90a0*/  BRA `(.L_x_161) ;  /* 0xffffffb800bc7947 */ /* 0x000fea000383ffff */
.L_x_78:
[----:B--2---:R-:W-:Y:S07]  /*90b0*/  MOV R3, UR4 ;  /* 0x0000000400037c02 */ /* 0x004fee0008000f00 */
.L_x_162:
[----:B--2---:R2:W3:Y:S02]  /*90c0*/  SYNCS.PHASECHK.TRANS64.TRYWAIT P0, [R3+URZ+0x50], R12 ;  /* 0x0000500c030075a7 */ /* 0x0044e400080011ff */
[----:B---3--:R-:W-:Y:S05]  /*90d0*/  @!P0 NANOSLEEP.SYNCS 0x989680 ;  /* 0x009896800000895d */ /* 0x008fea0003900000 */
[----:B------:R-:W3:Y:S02]  /*90e0*/  @!P0 SYNCS.PHASECHK.TRANS64 P0, [R3+URZ+0x50], R12 ;  /* 0x0000500c030085a7 */ /* 0x000ee400080010ff */
[----:B---3--:R-:W-:Y:S05]  /*90f0*/  @!P0 BRA `(.L_x_162) ;  /* 0xfffffffc00f08947 */ /* 0x008fea000383ffff */
[----:B------:R-:W-:Y:S05]  /*9100*/  BRA `(.L_x_163) ;  /* 0xffffffbc00047947 */ /* 0x000fea000383ffff */
.L_x_79:
[----:B------:R-:W-:Y:S07]  /*9110*/  MOV R3, UR4 ;  /* 0x0000000400037c02 */ /* 0x000fee0008000f00 */
.L_x_164:
[----:B-1----:R1:W2:Y:S02]  /*9120*/  SYNCS.PHASECHK.TRANS64.TRYWAIT P0, [R3+URZ+0x58], R12 ;  /* 0x0000580c030075a7 */ /* 0x0022a400080011ff */
[----:B--2---:R-:W-:Y:S05]  /*9130*/  @!P0 NANOSLEEP.SYNCS 0x989680 ;  /* 0x009896800000895d */ /* 0x004fea0003900000 */
[----:B------:R-:W2:Y:S02]  /*9140*/  @!P0 SYNCS.PHASECHK.TRANS64 P0, [R3+URZ+0x58], R12 ;  /* 0x0000580c030085a7 */ /* 0x000ea400080010ff */
[----:B--2---:R-:W-:Y:S05]  /*9150*/  @!P0 BRA `(.L_x_164) ;  /* 0xfffffffc00f08947 */ /* 0x004fea000383ffff */
[----:B------:R-:W-:Y:S05]  /*9160*/  BRA `(.L_x_165) ;  /* 0xffffffbc008c7947 */ /* 0x000fea000383ffff */
.L_x_81:
[----:B------:R-:W-:-:S07]  /*9170*/  MOV R0, UR4 ;  /* 0x0000000400007c02 */ /* 0x000fce0008000f00 */
.L_x_166:
[----:B-1----:R1:W2:Y:S02]  /*9180*/  SYNCS.PHASECHK.TRANS64.TRYWAIT P0, [R0+URZ+0x40], R3 ;  /* 0x00004003000075a7 */ /* 0x0022a400080011ff */
[----:B--2---:R-:W-:Y:S05]  /*9190*/  @!P0 NANOSLEEP.SYNCS 0x989680 ;  /* 0x009896800000895d */ /* 0x004fea0003900000 */
[----:B------:R-:W2:Y:S02]  /*91a0*/  @!P0 SYNCS.PHASECHK.TRANS64 P0, [R0+URZ+0x40], R3 ;  /* 0x00004003000085a7 */ /* 0x000ea400080010ff */
[----:B--2---:R-:W-:Y:S05]  /*91b0*/  @!P0 BRA `(.L_x_166) ;  /* 0xfffffffc00f08947 */ /* 0x004fea000383ffff */
[----:B------:R-:W-:Y:S05]  /*91c0*/  BRA `(.L_x_167) ;  /* 0xffffffbc00fc7947 */ /* 0x000fea000383ffff */
.L_x_82:
[----:B-1----:R-:W-:-:S07]  /*91d0*/  MOV R0, UR4 ;  /* 0x0000000400007c02 */ /* 0x002fce0008000f00 */
.L_x_168:
[----:B-1----:R1:W2:Y:S02]  /*91e0*/  SYNCS.PHASECHK.TRANS64.TRYWAIT P0, [R0+URZ+0x48], R3 ;  /* 0x00004803000075a7 */ /* 0x0022a400080011ff */
[----:B--2---:R-:W-:Y:S05]  /*91f0*/  @!P0 NANOSLEEP.SYNCS 0x989680 ;  /* 0x009896800000895d */ /* 0x004fea0003900000 */
[----:B------:R-:W2:Y:S02]  /*9200*/  @!P0 SYNCS.PHASECHK.TRANS64 P0, [R0+URZ+0x48], R3 ;  /* 0x00004803000085a7 */ /* 0x000ea400080010ff */
[----:B--2---:R-:W-:Y:S05]  /*9210*/  @!P0 BRA `(.L_x_168) ;  /* 0xfffffffc00f08947 */ /* 0x004fea000383ffff */
[----:B------:R-:W-:Y:S05]  /*9220*/  BRA `(.L_x_169) ;  /* 0xffffffbc00ec7947 */ /* 0x000fea000383ffff */
.L_x_83:
[----:B-1----:R-:W-:-:S07]  /*9230*/  MOV R0, UR4 ;  /* 0x0000000400007c02 */ /* 0x002fce0008000f00 */
.L_x_170:
[----:B-1----:R1:W2:Y:S02]  /*9240*/  SYNCS.PHASECHK.TRANS64.TRYWAIT P0, [R0+URZ+0x50], R3 ;  /* 0x00005003000075a7 */ /* 0x0022a400080011ff */
[----:B--2---:R-:W-:Y:S05]  /*9250*/  @!P0 NANOSLEEP.SYNCS 0x989680 ;  /* 0x009896800000895d */ /* 0x004fea0003900000 */
[----:B------:R-:W2:Y:S02]  /*9260*/  @!P0 SYNCS.PHASECHK.TRANS64 P0, [R0+URZ+0x50], R3 ;  /* 0x00005003000085a7 */ /* 0x000ea400080010ff */
[----:B--2---:R-:W-:Y:S05]  /*9270*/  @!P0 BRA `(.L_x_170) ;  /* 0xfffffffc00f08947 */ /* 0x004fea000383ffff */
[----:B------:R-:W-:Y:S05]  /*9280*/  BRA `(.L_x_171) ;  /* 0xffffffbc00dc7947 */ /* 0x000fea000383ffff */
.L_x_85:
[----:B--2---:R2:W4:Y:S02]  /*9290*/  SYNCS.PHASECHK.TRANS64.TRYWAIT P0, [R0+URZ+0x70], R3 ;  /* 0x00007003000075a7 */ /* 0x00452400080011ff */
[----:B----4-:R-:W-:Y:S05]  /*92a0*/  @!P0 NANOSLEEP.SYNCS 0x989680 ;  /* 0x009896800000895d */ /* 0x010fea0003900000 */
[----:B------:R-:W4:Y:S02]  /*92b0*/  @!P0 SYNCS.PHASECHK.TRANS64 P0, [R0+URZ+0x70], R3 ;  /* 0x00007003000085a7 */ /* 0x000f2400080010ff */
[----:B----4-:R-:W-:Y:S05]  /*92c0*/  @!P0 BRA `(.L_x_85) ;  /* 0xfffffffc00f08947 */ /* 0x010fea000383ffff */
[----:B------:R-:W-:Y:S05]  /*92d0*/  BRA `(.L_x_172) ;  /* 0xffffffc000a47947 */ /* 0x000fea000383ffff */
.L_x_96:
[----:B-1----:R-:W-:Y:S04]  /*92e0*/  MOV R0, UR36 ;  /* 0x0000002400007c02 */ /* 0x002fe80008000f00 */
[----:B------:R1:W3:Y:S03]  /*92f0*/  SYNCS.PHASECHK.TRANS64.TRYWAIT P1, [R0+URZ+0x20], R5 ;  /* 0x00002005000075a7 */ /* 0x0002e600080211ff */
[----:B---3--:R-:W-:Y:S05]  /*9300*/  @!P1 NANOSLEEP.SYNCS 0x989680 ;  /* 0x009896800000995d */ /* 0x008fea0003900000 */
[----:B------:R-:W3:Y:S02]  /*9310*/  @!P1 SYNCS.PHASECHK.TRANS64 P1, [R0+URZ+0x20], R5 ;  /* 0x00002005000095a7 */ /* 0x000ee400080210ff */
[----:B---3--:R-:W-:Y:S05]  /*9320*/  @!P1 BRA `(.L_x_96) ;  /* 0xfffffffc00ec9947 */ /* 0x008fea000383ffff */
[----:B------:R-:W-:Y:S05]  /*9330*/  BRA `(.L_x_95) ;  /* 0xffffffcc00b07947 */ /* 0x000fea000383ffff */
.L_x_98:
[----:B-1----:R1:W4:Y:S02]  /*9340*/  SYNCS.PHASECHK.TRANS64.TRYWAIT P0, [R88+URZ+0x90], R3 ;  /* 0x00009003580075a7 */ /* 0x00232400080011ff */
[----:B----4-:R-:W-:Y:S05]  /*9350*/  @!P0 NANOSLEEP.SYNCS 0x989680 ;  /* 0x009896800000895d */ /* 0x010fea0003900000 */
[----:B------:R-:W4:Y:S02]  /*9360*/  @!P0 SYNCS.PHASECHK.TRANS64 P0, [R88+URZ+0x90], R3 ;  /* 0x00009003580085a7 */ /* 0x000f2400080010ff */
[----:B----4-:R-:W-:Y:S05]  /*9370*/  @!P0 BRA `(.L_x_98) ;  /* 0xfffffffc00f08947 */ /* 0x010fea000383ffff */
[----:B------:R-:W-:Y:S05]  /*9380*/  BRA `(.L_x_97) ;  /* 0xffffffcc00d87947 */ /* 0x000fea000383ffff */
.L_x_107:
[----:B-1----:R1:W2:Y:S02]  /*9390*/  SYNCS.PHASECHK.TRANS64.TRYWAIT P0, [R3+URZ+0x20], R0 ;  /* 0x00002000030075a7 */ /* 0x0022a400080011ff */
[----:B--2---:R-:W-:Y:S05]  /*93a0*/  @!P0 NANOSLEEP.SYNCS 0x989680 ;  /* 0x009896800000895d */ /* 0x004fea0003900000 */
[----:B------:R-:W2:Y:S02]  /*93b0*/  @!P0 SYNCS.PHASECHK.TRANS64 P0, [R3+URZ+0x20], R0 ;  /* 0x00002000030085a7 */ /* 0x000ea400080010ff */
[----:B--2---:R-:W-:Y:S05]  /*93c0*/  @!P0 BRA `(.L_x_107) ;  /* 0xfffffffc00f08947 */ /* 0x004fea000383ffff */
[----:B------:R-:W-:Y:S05]  /*93d0*/  BRA `(.L_x_106) ;  /* 0xffffffd400f47947 */ /* 0x000fea000383ffff */
.L_x_115:
[----:B-1----:R1:W2:Y:S02]  /*93e0*/  SYNCS.PHASECHK.TRANS64.TRYWAIT P0, [R92+URZ+0x20], R5 ;  /* 0x000020055c0075a7 */ /* 0x0022a400080011ff */
[----:B--2---:R-:W-:Y:S05]  /*93f0*/  @!P0 NANOSLEEP.SYNCS 0x989680 ;  /* 0x009896800000895d */ /* 0x004fea0003900000 */
[----:B------:R-:W2:Y:S02]  /*9400*/  @!P0 SYNCS.PHASECHK.TRANS64 P0, [R92+URZ+0x20], R5 ;  /* 0x000020055c0085a7 */ /* 0x000ea400080010ff */
[----:B--2---:R-:W-:Y:S05]  /*9410*/  @!P0 BRA `(.L_x_115) ;  /* 0xfffffffc00f08947 */ /* 0x004fea000383ffff */
[----:B------:R-:W-:Y:S05]  /*9420*/  BRA `(.L_x_114) ;  /* 0xffffffe000347947 */ /* 0x000fea000383ffff */
.L_x_123:
[----:B-1----:R1:W2:Y:S02]  /*9430*/  SYNCS.PHASECHK.TRANS64.TRYWAIT P0, [R92+URZ+0x20], R5 ;  /* 0x000020055c0075a7 */ /* 0x0022a400080011ff */
[----:B--2---:R-:W-:Y:S05]  /*9440*/  @!P0 NANOSLEEP.SYNCS 0x989680 ;  /* 0x009896800000895d */ /* 0x004fea0003900000 */
[----:B------:R-:W2:Y:S02]  /*9450*/  @!P0 SYNCS.PHASECHK.TRANS64 P0, [R92+URZ+0x20], R5 ;  /* 0x000020055c0085a7 */ /* 0x000ea400080010ff */
[----:B--2---:R-:W-:Y:S05]  /*9460*/  @!P0 BRA `(.L_x_123) ;  /* 0xfffffffc00f08947 */ /* 0x004fea000383ffff */
[----:B------:R-:W-:Y:S05]  /*9470*/  BRA `(.L_x_122) ;  /* 0xffffffe800747947 */ /* 0x000fea000383ffff */
        .weak           $__internal_0_$__cuda_sm10x_tcgen05_guardrail_trap_col_being_dealloced_not_returned_by_alloc
        .type           $__internal_0_$__cuda_sm10x_tcgen05_guardrail_trap_col_being_dealloced_not_returned_by_alloc,@function
        .size           $__internal_0_$__cuda_sm10x_tcgen05_guardrail_trap_col_being_dealloced_not_returned_by_alloc,($__internal_1_$__cuda_sm10x_tcgen05_guardrail_trap_phase_invalid_during_alloc - $__internal_0_$__cuda_sm10x_tcgen05_guardrail_trap_col_being_dealloced_not_returned_by_alloc)
$__internal_0_$__cuda_sm10x_tcgen05_guardrail_trap_col_being_dealloced_not_returned_by_alloc:
[----:B------:R-:W-:Y:S05]  /*9480*/  BPT.TRAP 0x1 ;  /* 0x000000040000795c */ /* 0x000fea0000300000 */
[----:B------:R-:W-:-:S04]  /*9490*/  HFMA2 R3, -RZ, RZ, 0, 0 ;  /* 0x00000000ff037431 */ /* 0x000fc800000001ff */
[----:B------:R-:W-:Y:S05]  /*94a0*/  RET.REL.NODEC R2 `(_ZN7cutlass13device_kernelINS_4gemm6kernel13GemmUniversalIN4cute5tupleIJiiiiEEENS1_10collective13CollectiveMmaINS1_35MainloopSm100TmaUmmaWarpSpecializedILi2ELi2ELi4ENS5_IJNS4_1CILi1EEESB_SB_EEEEENS5_IJNSA_ILi128EEENSA_ILi64EEESE_EEENS_10tfloat32_tENS5_IJlSB_lEEESH_SI_NS4_8TiledMMAINS4_8MMA_AtomIJNS4_17SM100_MMA_TF32_SSISH_SH_fLi128ELi64ELNS4_4UMMA5MajorE0ELSN_0ELNSM_7ScaleInE0ELSO_0EEEEEENS4_6LayoutISC_NS5_IJNSA_ILi0EEESS_SS_EEEEENS5_IJNS4_10UnderscoreESV_SV_EEEEENS4_13SM90_TMA_LOADENS4_14ComposedLayoutINS4_7SwizzleILi3ELi4ELi3EEENS4_18smem_ptr_flag_bitsILi32EEENSR_INS5_IJNSA_ILi8EEENSA_ILi32EEEEEENS5_IJS15_SB_EEEEEEEvNS4_8identityESY_S19_vS1A_EENS_8epilogue10collective18CollectiveEpilogueINS1C_23Sm100TmaWarpSpecializedILi4ELi2ELi16ELb1ELb0EEEJSG_NS5_IJNSR_ISE_SB_EENSR_INSA_ILi16EEESB_EEEEESH_SI_SH_SI_NS1C_6fusion15FusionCallbacksIS1G_NS1L_17LinearCombinationISH_fSH_fLNS_15FloatRoundStyleE2EEESG_S1K_JEEENS4_5SM1004TMEM4LOAD26SM100_TMEM_LOAD_32dp32b16xESY_NSZ_INS10_ILi2ELi4ELi3EEES13_NSR_INS5_IJS14_S1I_EEENS5_IJS1I_SB_EEEEEEENS4_39AutoVectorizingCopyWithAssumedAlignmentILi128EEENS4_14SM90_TMA_STOREES1Z_S21_S21_EEEvvEEEEvNT_6ParamsE) ;  /* 0xffffff6802d47950 */ /* 0x000fea0003c3ffff */
        .weak           $__internal_1_$__cuda_sm10x_tcgen05_guardrail_trap_phase_invalid_during_alloc
        .type           $__internal_1_$__cuda_sm10x_tcgen05_guardrail_trap_phase_invalid_during_alloc,@function
        .size           $__internal_1_$__cuda_sm10x_tcgen05_guardrail_trap_phase_invalid_during_alloc,($__internal_2_$__cuda_sm10x_tcgen05_guardrail_trap_unallocated_columns_being_dealloced - $__internal_1_$__cuda_sm10x_tcgen05_guardrail_trap_phase_invalid_during_alloc)
$__internal_1_$__cuda_sm10x_tcgen05_guardrail_trap_phase_invalid_during_alloc:
[----:B------:R-:W-:Y:S05]  /*94b0*/  BPT.TRAP 0x1 ;  /* 0x000000040000795c */ /* 0x000fea0000300000 */
[----:B------:R-:W-:-:S04]  /*94c0*/  MOV R3, 0x0 ;  /* 0x0000000000037802 */ /* 0x000fc80000000f00 */
[----:B------:R-:W-:Y:S05]  /*94d0*/  RET.REL.NODEC R2 `(_ZN7cutlass13device_kernelINS_4gemm6kernel13GemmUniversalIN4cute5tupleIJiiiiEEENS1_10collective13CollectiveMmaINS1_35MainloopSm100TmaUmmaWarpSpecializedILi2ELi2ELi4ENS5_IJNS4_1CILi1EEESB_SB_EEEEENS5_IJNSA_ILi128EEENSA_ILi64EEESE_EEENS_10tfloat32_tENS5_IJlSB_lEEESH_SI_NS4_8TiledMMAINS4_8MMA_AtomIJNS4_17SM100_MMA_TF32_SSISH_SH_fLi128ELi64ELNS4_4UMMA5MajorE0ELSN_0ELNSM_7ScaleInE0ELSO_0EEEEEENS4_6LayoutISC_NS5_IJNSA_ILi0EEESS_SS_EEEEENS5_IJNS4_10UnderscoreESV_SV_EEEEENS4_13SM90_TMA_LOADENS4_14ComposedLayoutINS4_7SwizzleILi3ELi4ELi3EEENS4_18smem_ptr_flag_bitsILi32EEENSR_INS5_IJNSA_ILi8EEENSA_ILi32EEEEEENS5_IJS15_SB_EEEEEEEvNS4_8identityESY_S19_vS1A_EENS_8epilogue10collective18CollectiveEpilogueINS1C_23Sm100TmaWarpSpecializedILi4ELi2ELi16ELb1ELb0EEEJSG_NS5_IJNSR_ISE_SB_EENSR_INSA_ILi16EEESB_EEEEESH_SI_SH_SI_NS1C_6fusion15FusionCallbacksIS1G_NS1L_17LinearCombinationISH_fSH_fLNS_15FloatRoundStyleE2EEESG_S1K_JEEENS4_5SM1004TMEM4LOAD26SM100_TMEM_LOAD_32dp32b16xESY_NSZ_INS10_ILi2ELi4ELi3EEES13_NSR_INS5_IJS14_S1I_EEENS5_IJS1I_SB_EEEEEEENS4_39AutoVectorizingCopyWithAssumedAlignmentILi128EEENS4_14SM90_TMA_STOREES1Z_S21_S21_EEEvvEEEEvNT_6ParamsE) ;  /* 0xffffff6802c87950 */ /* 0x000fea0003c3ffff */
        .weak           $__internal_2_$__cuda_sm10x_tcgen05_guardrail_trap_unallocated_columns_being_dealloced
        .type           $__internal_2_$__cuda_sm10x_tcgen05_guardrail_trap_unallocated_columns_being_dealloced,@function
        .size           $__internal_2_$__cuda_sm10x_tcgen05_guardrail_trap_unallocated_columns_being_dealloced,(.L_x_174 - $__internal_2_$__cuda_sm10x_tcgen05_guardrail_trap_unallocated_columns_being_dealloced)
$__internal_2_$__cuda_sm10x_tcgen05_guardrail_trap_unallocated_columns_being_dealloced:
[----:B------:R-:W-:Y:S05]  /*94e0*/  BPT.TRAP 0x1 ;  /* 0x000000040000795c */ /* 0x000fea0000300000 */
[----:B------:R-:W-:-:S04]  /*94f0*/  HFMA2 R3, -RZ, RZ, 0, 0 ;  /* 0x00000000ff037431 */ /* 0x000fc800000001ff */
[----:B------:R-:W-:Y:S05]  /*9500*/  RET.REL.NODEC R2 `(_ZN7cutlass13device_kernelINS_4gemm6kernel13GemmUniversalIN4cute5tupleIJiiiiEEENS1_10collective13CollectiveMmaINS1_35MainloopSm100TmaUmmaWarpSpecializedILi2ELi2ELi4ENS5_IJNS4_1CILi1EEESB_SB_EEEEENS5_IJNSA_ILi128EEENSA_ILi64EEESE_EEENS_10tfloat32_tENS5_IJlSB_lEEESH_SI_NS4_8TiledMMAINS4_8MMA_AtomIJNS4_17SM100_MMA_TF32_SSISH_SH_fLi128ELi64ELNS4_4UMMA5MajorE0ELSN_0ELNSM_7ScaleInE0ELSO_0EEEEEENS4_6LayoutISC_NS5_IJNSA_ILi0EEESS_SS_EEEEENS5_IJNS4_10UnderscoreESV_SV_EEEEENS4_13SM90_TMA_LOADENS4_14ComposedLayoutINS4_7SwizzleILi3ELi4ELi3EEENS4_18smem_ptr_flag_bitsILi32EEENSR_INS5_IJNSA_ILi8EEENSA_ILi32EEEEEENS5_IJS15_SB_EEEEEEEvNS4_8identityESY_S19_vS1A_EENS_8epilogue10collective18CollectiveEpilogueINS1C_23Sm100TmaWarpSpecializedILi4ELi2ELi16ELb1ELb0EEEJSG_NS5_IJNSR_ISE_SB_EENSR_INSA_ILi16EEESB_EEEEESH_SI_SH_SI_NS1C_6fusion15FusionCallbacksIS1G_NS1L_17LinearCombinationISH_fSH_fLNS_15FloatRoundStyleE2EEESG_S1K_JEEENS4_5SM1004TMEM4LOAD26SM100_TMEM_LOAD_32dp32b16xESY_NSZ_INS10_ILi2ELi4ELi3EEES13_NSR_INS5_IJS14_S1I_EEENS5_IJS1I_SB_EEEEEEENS4_39AutoVectorizingCopyWithAssumedAlignmentILi128EEENS4_14SM90_TMA_STOREES1Z_S21_S21_EEEvvEEEEvNT_6ParamsE) ;  /* 0xffffff6802bc7950 */ /* 0x000fea0003c3ffff */
.L_x_173:
[----:B------:R-:W-:-:S00]  /*9510*/  BRA `(.L_x_173) ;  /* 0xfffffffc00fc7947 */ /* 0x000fc0000383ffff */
[----:B------:R-:W-:-:S00]  /*9520*/  NOP ;  /* 0x0000000000007918 */ /* 0x000fc00000000000 */
        /* <DEDUP_REMOVED lines=13> */
.L_x_174:


//--------------------- .nv.global.init           --------------------------
	.section	.nv.global.init,"aw",@progbits
.nv.global.init:
	.type		$str$27,@object
	.size		$str$27,($str$28 - $str$27)
$str$27:
        /*0000*/ 	.byte	0x28, 0x61, 0x64, 0x64, 0x72, 0x65, 0x73, 0x73, 0x20, 0x26, 0x20, 0x6d, 0x61, 0x73, 0x6b, 0x29
        /*0010*/ 	.byte	0x20, 0x3d, 0x3d, 0x20, 0x30, 0x00
	.type		$str$28,@object
	.size		$str$28,($str$26 - $str$28)
$str$28:
        /*0016*/ 	.byte	0x2f, 0x74, 0x6d, 0x70, 0x2f, 0x63, 0x75, 0x74, 0x6c, 0x61, 0x73, 0x73, 0x5f, 0x73, 0x77, 0x65
        /*0026*/ 	.byte	0x65, 0x70, 0x5f, 0x73, 0x72, 0x63, 0x2f, 0x69, 0x6e, 0x63, 0x6c, 0x75, 0x64, 0x65, 0x2f, 0x63
        /*0036*/ 	.byte	0x75, 0x74, 0x65, 0x2f, 0x70, 0x6f, 0x69, 0x6e, 0x74, 0x65, 0x72, 0x5f, 0x66, 0x6c, 0x61, 0x67
        /*0046*/ 	.byte	0x67, 0x65, 0x64, 0x2e, 0x68, 0x70, 0x70, 0x00
	.type		$str$26,@object
	.size		$str$26,($str$25 - $str$26)
$str$26:
        /*004e*/ 	.byte	0x2f, 0x74, 0x6d, 0x70, 0x2f, 0x63, 0x75, 0x74, 0x6c, 0x61, 0x73, 0x73, 0x5f, 0x73, 0x77, 0x65
        /*005e*/ 	.byte	0x65, 0x70, 0x5f, 0x73, 0x72, 0x63, 0x2f, 0x69, 0x6e, 0x63, 0x6c, 0x75, 0x64, 0x65, 0x2f, 0x63
        /*006e*/ 	.byte	0x75, 0x74, 0x65, 0x2f, 0x61, 0x74, 0x6f, 0x6d, 0x2f, 0x63, 0x6f, 0x70, 0x79, 0x5f, 0x74, 0x72
        /*007e*/ 	.byte	0x61, 0x69, 0x74, 0x73, 0x5f, 0x73, 0x6d, 0x31, 0x30, 0x30, 0x2e, 0x68, 0x70, 0x70, 0x00
	.type		$str$25,@object
	.size		$str$25,(__unnamed_1 - $str$25)
$str$25:
        /*008d*/ 	.byte	0x28, 0x28, 0x75, 0x69, 0x6e, 0x74, 0x33, 0x32, 0x5f, 0x74, 0x28, 0x74, 0x68, 0x72, 0x65, 0x61
        /*009d*/ 	.byte	0x64, 0x49, 0x64, 0x78, 0x2e, 0x78, 0x29, 0x20, 0x2f, 0x20, 0x33, 0x32, 0x29, 0x20, 0x25, 0x20
        /*00ad*/ 	.byte	0x34, 0x29, 0x20, 0x3d, 0x3d, 0x20, 0x28, 0x28, 0x28, 0x74, 0x6d, 0x65, 0x6d, 0x5f, 0x61, 0x64
        /*00bd*/ 	.byte	0x64, 0x72, 0x20, 0x3e, 0x3e, 0x20, 0x31, 0x36, 0x29, 0x20, 0x2f, 0x20, 0x33, 0x32, 0x29, 0x20
        /*00cd*/ 	.byte	0x25, 0x20, 0x34, 0x29, 0x00
	.type		__unnamed_1,@object
	.size		__unnamed_1,(__unnamed_2 - __unnamed_1)
__unnamed_1:
        /*00d2*/ 	.byte	0x61, 0x75, 0x74, 0x6f, 0x20, 0x63, 0x75, 0x74, 0x65, 0x3a, 0x3a, 0x61, 0x73, 0x5f, 0x70, 0x6f
        /* <DEDUP_REMOVED lines=24> */
        /*0262*/ 	.byte	0x32, 0x30, 0x34, 0x38, 0x3e, 0x3e, 0x3e, 0x3e, 0x5d, 0x00
	.type		__unnamed_2,@object
	.size		__unnamed_2,(.L_2 - __unnamed_2)
__unnamed_2:
        /* <DEDUP_REMOVED lines=42> */
        /*050c*/ 	.byte	0x3e, 0x5d, 0x00
.L_2:


//--------------------- .nv.shared._ZN7cutlass13device_kernelINS_4gemm6kernel13GemmUniversalIN4cute5tupleIJiiiiEEENS1_10collective13CollectiveMmaINS1_35MainloopSm100TmaUmmaWarpSpecializedILi2ELi2ELi4ENS5_IJNS4_1CILi1EEESB_SB_EEEEENS5_IJNSA_ILi128EEENSA_ILi64EEESE_EEENS_10tfloat32_tENS5_IJlSB_lEEESH_SI_NS4_8TiledMMAINS4_8MMA_AtomIJNS4_17SM100_MMA_TF32_SSISH_SH_fLi128ELi64ELNS4_4UMMA5MajorE0ELSN_0ELNSM_7ScaleInE0ELSO_0EEEEEENS4_6LayoutISC_NS5_IJNSA_ILi0EEESS_SS_EEEEENS5_IJNS4_10UnderscoreESV_SV_EEEEENS4_13SM90_TMA_LOADENS4_14ComposedLayoutINS4_7SwizzleILi3ELi4ELi3EEENS4_18smem_ptr_flag_bitsILi32EEENSR_INS5_IJNSA_ILi8EEENSA_ILi32EEEEEENS5_IJS15_SB_EEEEEEEvNS4_8identityESY_S19_vS1A_EENS_8epilogue10collective18CollectiveEpilogueINS1C_23Sm100TmaWarpSpecializedILi4ELi2ELi16ELb1ELb0EEEJSG_NS5_IJNSR_ISE_SB_EENSR_INSA_ILi16EEESB_EEEEESH_SI_SH_SI_NS1C_6fusion15FusionCallbacksIS1G_NS1L_17LinearCombinationISH_fSH_fLNS_15FloatRoundStyleE2EEESG_S1K_JEEENS4_5SM1004TMEM4LOAD26SM100_TMEM_LOAD_32dp32b16xESY_NSZ_INS10_ILi2ELi4ELi3EEES13_NSR_INS5_IJS14_S1I_EEENS5_IJS1I_SB_EEEEEEENS4_39AutoVectorizingCopyWithAssumedAlignmentILi128EEENS4_14SM90_TMA_STOREES1Z_S21_S21_EEEvvEEEEvNT_6ParamsE --------------------------
	.section	.nv.shared._ZN7cutlass13device_kernelINS_4gemm6kernel13GemmUniversalIN4cute5tupleIJiiiiEEENS1_10collective13CollectiveMmaINS1_35MainloopSm100TmaUmmaWarpSpecializedILi2ELi2ELi4ENS5_IJNS4_1CILi1EEESB_SB_EEEEENS5_IJNSA_ILi128EEENSA_ILi64EEESE_EEENS_10tfloat32_tENS5_IJlSB_lEEESH_SI_NS4_8TiledMMAINS4_8MMA_AtomIJNS4_17SM100_MMA_TF32_SSISH_SH_fLi128ELi64ELNS4_4UMMA5MajorE0ELSN_0ELNSM_7ScaleInE0ELSO_0EEEEEENS4_6LayoutISC_NS5_IJNSA_ILi0EEESS_SS_EEEEENS5_IJNS4_10UnderscoreESV_SV_EEEEENS4_13SM90_TMA_LOADENS4_14ComposedLayoutINS4_7SwizzleILi3ELi4ELi3EEENS4_18smem_ptr_flag_bitsILi32EEENSR_INS5_IJNSA_ILi8EEENSA_ILi32EEEEEENS5_IJS15_SB_EEEEEEEvNS4_8identityESY_S19_vS1A_EENS_8epilogue10collective18CollectiveEpilogueINS1C_23Sm100TmaWarpSpecializedILi4ELi2ELi16ELb1ELb0EEEJSG_NS5_IJNSR_ISE_SB_EENSR_INSA_ILi16EEESB_EEEEESH_SI_SH_SI_NS1C_6fusion15FusionCallbacksIS1G_NS1L_17LinearCombinationISH_fSH_fLNS_15FloatRoundStyleE2EEESG_S1K_JEEENS4_5SM1004TMEM4LOAD26SM100_TMEM_LOAD_32dp32b16xESY_NSZ_INS10_ILi2ELi4ELi3EEES13_NSR_INS5_IJS14_S1I_EEENS5_IJS1I_SB_EEEEEEENS4_39AutoVectorizingCopyWithAssumedAlignmentILi128EEENS4_14SM90_TMA_STOREES1Z_S21_S21_EEEvvEEEEvNT_6ParamsE,"aw",@nobits
	.sectionflags	@""
	.align	16
	.zero		1024


//--------------------- .nv.shared.reserved.0     --------------------------
	.section	.nv.shared.reserved.0,"aw",@nobits
	.weak		__nv_reservedSMEM_offset_0_alias
	.size		__nv_reservedSMEM_offset_0_alias, 0, 64
	.other		__nv_reservedSMEM_offset_0_alias,@"STO_CUDA_RESERVED_SHARED STV_DEFAULT"
__nv_reservedSMEM_offset_0_alias:
	.zero		0
.nv.shared.reserved.0:
	.zero		64
	.weak		__nv_reservedSMEM_tcgen05_partition
	.type		__nv_reservedSMEM_tcgen05_partition,@object
	.size		__nv_reservedSMEM_tcgen05_partition,(.L_0 - __nv_reservedSMEM_tcgen05_partition)
__nv_reservedSMEM_tcgen05_partition:
	.zero		32
.L_0:


//--------------------- .nv.global                --------------------------
	.section	.nv.global,"aw",@nobits
.nv.global:
	.type		_ZN40_INTERNAL_b897fa7d_4_k_cu_97ce4f22_398134cute1_E,@object
	.size		_ZN40_INTERNAL_b897fa7d_4_k_cu_97ce4f22_398134cute1_E,(_ZN40_INTERNAL_b897fa7d_4_k_cu_97ce4f22_398134cuda3std3__45__cpo6cbeginE - _ZN40_INTERNAL_b897fa7d_4_k_cu_97ce4f22_398134cute1_E)
_ZN40_INTERNAL_b897fa7d_4_k_cu_97ce4f22_398134cute1_E:
	.zero		1
	.type		_ZN40_INTERNAL_b897fa7d_4_k_cu_97ce4f22_398134cuda3std3__45__cpo6cbeginE,@object
	.size		_ZN40_INTERNAL_b897fa7d_4_k_cu_97ce4f22_398134cuda3std3__45__cpo6cbeginE,(_ZN40_INTERNAL_b897fa7d_4_k_cu_97ce4f22_398134cuda3std3__48in_placeE - _ZN40_INTERNAL_b897fa7d_4_k_cu_97ce4f22_398134cuda3std3__45__cpo6cbeginE)
_ZN40_INTERNAL_b897fa7d_4_k_cu_97ce4f22_398134cuda3std3__45__cpo6cbeginE:
	.zero		1
	.type		_ZN40_INTERNAL_b897fa7d_4_k_cu_97ce4f22_398134cuda3std3__48in_placeE,@object
	.size		_ZN40_INTERNAL_b897fa7d_4_k_cu_97ce4f22_398134cuda3std3__48in_placeE,(_ZN40_INTERNAL_b897fa7d_4_k_cu_97ce4f22_398134cuda3std6ranges3__45__cpo9iter_moveE - _ZN40_INTERNAL_b897fa7d_4_k_cu_97ce4f22_398134cuda3std3__48in_placeE)
_ZN40_INTERNAL_b897fa7d_4_k_cu_97ce4f22_398134cuda3std3__48in_placeE:
	.zero		1
	.type		_ZN40_INTERNAL_b897fa7d_4_k_cu_97ce4f22_398134cuda3std6ranges3__45__cpo9iter_moveE,@object
	.size		_ZN40_INTERNAL_b897fa7d_4_k_cu_97ce4f22_398134cuda3std6ranges3__45__cpo9iter_moveE,(_ZN40_INTERNAL_b897fa7d_4_k_cu_97ce4f22_398134cuda3std3__45__cpo5beginE - _ZN40_INTERNAL_b897fa7d_4_k_cu_97ce4f22_398134cuda3std6ranges3__45__cpo9iter_moveE)
_ZN40_INTERNAL_b897fa7d_4_k_cu_97ce4f22_398134cuda3std6ranges3__45__cpo9iter_moveE:
	.zero		1
	.type		_ZN40_INTERNAL_b897fa7d_4_k_cu_97ce4f22_398134cuda3std3__45__cpo5beginE,@object
	.size		_ZN40_INTERNAL_b897fa7d_4_k_cu_97ce4f22_398134cuda3std3__45__cpo5beginE,(_ZN40_INTERNAL_b897fa7d_4_k_cu_97ce4f22_398134cuda3std3__442_GLOBAL__N__b897fa7d_4_k_cu_97ce4f22_398136ignoreE - _ZN40_INTERNAL_b897fa7d_4_k_cu_97ce4f22_398134cuda3std3__45__cpo5beginE)
_ZN40_INTERNAL_b897fa7d_4_k_cu_97ce4f22_398134cuda3std3__45__cpo5beginE:
	.zero		1
	.type		_ZN40_INTERNAL_b897fa7d_4_k_cu_97ce4f22_398134cuda3std3__442_GLOBAL__N__b897fa7d_4_k_cu_97ce4f22_398136ignoreE,@object
	.size		_ZN40_INTERNAL_b897fa7d_4_k_cu_97ce4f22_398134cuda3std3__442_GLOBAL__N__b897fa7d_4_k_cu_97ce4f22_398136ignoreE,(_ZN40_INTERNAL_b897fa7d_4_k_cu_97ce4f22_398134cute7productE - _ZN40_INTERNAL_b897fa7d_4_k_cu_97ce4f22_398134cuda3std3__442_GLOBAL__N__b897fa7d_4_k_cu_97ce4f22_398136ignoreE)
_ZN40_INTERNAL_b897fa7d_4_k_cu_97ce4f22_398134cuda3std3__442_GLOBAL__N__b897fa7d_4_k_cu_97ce4f22_398136ignoreE:
	.zero		1
	.type		_ZN40_INTERNAL_b897fa7d_4_k_cu_97ce4f22_398134cute7productE,@object
	.size		_ZN40_INTERNAL_b897fa7d_4_k_cu_97ce4f22_398134cute7productE,(_ZN40_INTERNAL_b897fa7d_4_k_cu_97ce4f22_398134cuda3std3__45__cpo3endE - _ZN40_INTERNAL_b897fa7d_4_k_cu_97ce4f22_398134cute7productE)
_ZN40_INTERNAL_b897fa7d_4_k_cu_97ce4f22_398134cute7productE:
	.zero		1
	.type		_ZN40_INTERNAL_b897fa7d_4_k_cu_97ce4f22_398134cuda3std3__45__cpo3endE,@object
	.size		_ZN40_INTERNAL_b897fa7d_4_k_cu_97ce4f22_398134cuda3std3__45__cpo3endE,(_ZN40_INTERNAL_b897fa7d_4_k_cu_97ce4f22_398134cuda3std3__419piecewise_constructE - _ZN40_INTERNAL_b897fa7d_4_k_cu_97ce4f22_398134cuda3std3__45__cpo3endE)
_ZN40_INTERNAL_b897fa7d_4_k_cu_97ce4f22_398134cuda3std3__45__cpo3endE:
	.zero		1
	.type		_ZN40_INTERNAL_b897fa7d_4_k_cu_97ce4f22_398134cuda3std3__419piecewise_constructE,@object
	.size		_ZN40_INTERNAL_b897fa7d_4_k_cu_97ce4f22_398134cuda3std3__419piecewise_constructE,(_ZN40_INTERNAL_b897fa7d_4_k_cu_97ce4f22_398134cuda3std3__45__cpo4cendE - _ZN40_INTERNAL_b897fa7d_4_k_cu_97ce4f22_398134cuda3std3__419piecewise_constructE)
_ZN40_INTERNAL_b897fa7d_4_k_cu_97ce4f22_398134cuda3std3__419piecewise_constructE:
	.zero		1
	.type		_ZN40_INTERNAL_b897fa7d_4_k_cu_97ce4f22_398134cuda3std3__45__cpo4cendE,@object
	.size		_ZN40_INTERNAL_b897fa7d_4_k_cu_97ce4f22_398134cuda3std3__45__cpo4cendE,(_ZN40_INTERNAL_b897fa7d_4_k_cu_97ce4f22_398134cuda3std6ranges3__45__cpo4swapE - _ZN40_INTERNAL_b897fa7d_4_k_cu_97ce4f22_398134cuda3std3__45__cpo4cendE)
_ZN40_INTERNAL_b897fa7d_4_k_cu_97ce4f22_398134cuda3std3__45__cpo4cendE:
	.zero		1
	.type		_ZN40_INTERNAL_b897fa7d_4_k_cu_97ce4f22_398134cuda3std6ranges3__45__cpo4swapE,@object
	.size		_ZN40_INTERNAL_b897fa7d_4_k_cu_97ce4f22_398134cuda3std6ranges3__45__cpo4swapE,(.L_10 - _ZN40_INTERNAL_b897fa7d_4_k_cu_97ce4f22_398134cuda3std6ranges3__45__cpo4swapE)
_ZN40_INTERNAL_b897fa7d_4_k_cu_97ce4f22_398134cuda3std6ranges3__45__cpo4swapE:
	.zero		1
.L_10:


//--------------------- .nv.constant0._ZN7cutlass13device_kernelINS_4gemm6kernel13GemmUniversalIN4cute5tupleIJiiiiEEENS1_10collective13CollectiveMmaINS1_35MainloopSm100TmaUmmaWarpSpecializedILi2ELi2ELi4ENS5_IJNS4_1CILi1EEESB_SB_EEEEENS5_IJNSA_ILi128EEENSA_ILi64EEESE_EEENS_10tfloat32_tENS5_IJlSB_lEEESH_SI_NS4_8TiledMMAINS4_8MMA_AtomIJNS4_17SM100_MMA_TF32_SSISH_SH_fLi128ELi64ELNS4_4UMMA5MajorE0ELSN_0ELNSM_7ScaleInE0ELSO_0EEEEEENS4_6LayoutISC_NS5_IJNSA_ILi0EEESS_SS_EEEEENS5_IJNS4_10UnderscoreESV_SV_EEEEENS4_13SM90_TMA_LOADENS4_14ComposedLayoutINS4_7SwizzleILi3ELi4ELi3EEENS4_18smem_ptr_flag_bitsILi32EEENSR_INS5_IJNSA_ILi8EEENSA_ILi32EEEEEENS5_IJS15_SB_EEEEEEEvNS4_8identityESY_S19_vS1A_EENS_8epilogue10collective18CollectiveEpilogueINS1C_23Sm100TmaWarpSpecializedILi4ELi2ELi16ELb1ELb0EEEJSG_NS5_IJNSR_ISE_SB_EENSR_INSA_ILi16EEESB_EEEEESH_SI_SH_SI_NS1C_6fusion15FusionCallbacksIS1G_NS1L_17LinearCombinationISH_fSH_fLNS_15FloatRoundStyleE2EEESG_S1K_JEEENS4_5SM1004TMEM4LOAD26SM100_TMEM_LOAD_32dp32b16xESY_NSZ_INS10_ILi2ELi4ELi3EEES13_NSR_INS5_IJS14_S1I_EEENS5_IJS1I_SB_EEEEEEENS4_39AutoVectorizingCopyWithAssumedAlignmentILi128EEENS4_14SM90_TMA_STOREES1Z_S21_S21_EEEvvEEEEvNT_6ParamsE --------------------------
	.section	.nv.constant0._ZN7cutlass13device_kernelINS_4gemm6kernel13GemmUniversalIN4cute5tupleIJiiiiEEENS1_10collective13CollectiveMmaINS1_35MainloopSm100TmaUmmaWarpSpecializedILi2ELi2ELi4ENS5_IJNS4_1CILi1EEESB_SB_EEEEENS5_IJNSA_ILi128EEENSA_ILi64EEESE_EEENS_10tfloat32_tENS5_IJlSB_lEEESH_SI_NS4_8TiledMMAINS4_8MMA_AtomIJNS4_17SM100_MMA_TF32_SSISH_SH_fLi128ELi64ELNS4_4UMMA5MajorE0ELSN_0ELNSM_7ScaleInE0ELSO_0EEEEEENS4_6LayoutISC_NS5_IJNSA_ILi0EEESS_SS_EEEEENS5_IJNS4_10UnderscoreESV_SV_EEEEENS4_13SM90_TMA_LOADENS4_14ComposedLayoutINS4_7SwizzleILi3ELi4ELi3EEENS4_18smem_ptr_flag_bitsILi32EEENSR_INS5_IJNSA_ILi8EEENSA_ILi32EEEEEENS5_IJS15_SB_EEEEEEEvNS4_8identityESY_S19_vS1A_EENS_8epilogue10collective18CollectiveEpilogueINS1C_23Sm100TmaWarpSpecializedILi4ELi2ELi16ELb1ELb0EEEJSG_NS5_IJNSR_ISE_SB_EENSR_INSA_ILi16EEESB_EEEEESH_SI_SH_SI_NS1C_6fusion15FusionCallbacksIS1G_NS1L_17LinearCombinationISH_fSH_fLNS_15FloatRoundStyleE2EEESG_S1K_JEEENS4_5SM1004TMEM4LOAD26SM100_TMEM_LOAD_32dp32b16xESY_NSZ_INS10_ILi2ELi4ELi3EEES13_NSR_INS5_IJS14_S1I_EEENS5_IJS1I_SB_EEEEEEENS4_39AutoVectorizingCopyWithAssumedAlignmentILi128EEENS4_14SM90_TMA_STOREES1Z_S21_S21_EEEvvEEEEvNT_6ParamsE,"a",@progbits
	.sectionflags	@""
	.align	4
.nv.constant0._ZN7cutlass13device_kernelINS_4gemm6kernel13GemmUniversalIN4cute5tupleIJiiiiEEENS1_10collective13CollectiveMmaINS1_35MainloopSm100TmaUmmaWarpSpecializedILi2ELi2ELi4ENS5_IJNS4_1CILi1EEESB_SB_EEEEENS5_IJNSA_ILi128EEENSA_ILi64EEESE_EEENS_10tfloat32_tENS5_IJlSB_lEEESH_SI_NS4_8TiledMMAINS4_8MMA_AtomIJNS4_17SM100_MMA_TF32_SSISH_SH_fLi128ELi64ELNS4_4UMMA5MajorE0ELSN_0ELNSM_7ScaleInE0ELSO_0EEEEEENS4_6LayoutISC_NS5_IJNSA_ILi0EEESS_SS_EEEEENS5_IJNS4_10UnderscoreESV_SV_EEEEENS4_13SM90_TMA_LOADENS4_14ComposedLayoutINS4_7SwizzleILi3ELi4ELi3EEENS4_18smem_ptr_flag_bitsILi32EEENSR_INS5_IJNSA_ILi8EEENSA_ILi32EEEEEENS5_IJS15_SB_EEEEEEEvNS4_8identityESY_S19_vS1A_EENS_8epilogue10collective18CollectiveEpilogueINS1C_23Sm100TmaWarpSpecializedILi4ELi2ELi16ELb1ELb0EEEJSG_NS5_IJNSR_ISE_SB_EENSR_INSA_ILi16EEESB_EEEEESH_SI_SH_SI_NS1C_6fusion15FusionCallbacksIS1G_NS1L_17LinearCombinationISH_fSH_fLNS_15FloatRoundStyleE2EEESG_S1K_JEEENS4_5SM1004TMEM4LOAD26SM100_TMEM_LOAD_32dp32b16xESY_NSZ_INS10_ILi2ELi4ELi3EEES13_NSR_INS5_IJS14_S1I_EEENS5_IJS1I_SB_EEEEEEENS4_39AutoVectorizingCopyWithAssumedAlignmentILi128EEENS4_14SM90_TMA_STOREES1Z_S21_S21_EEEvvEEEEvNT_6ParamsE:
	.zero		2944


//--------------------- SYMBOLS --------------------------

	.type		.nv.reservedSmem.offset0,@object
	.size		.nv.reservedSmem.offset0,0x4
	.type		.nv.reservedSmem.cap,@object
	.size		.nv.reservedSmem.cap,0x4
	.type		__assertfail,@function
